	.target	sm_100a

	.elftype	@"ET_EXEC"


//--------------------- .note.nv.tkinfo           --------------------------
	.section	.note.nv.tkinfo,"",@"SHT_NOTE"
	.sectionflags	@"SHF_NOTE_NV_TKINFO"
	.tkinfo
        /*0018*/ 	.word	0x00000002
        /*0030*/ 	.string	""
        /*0030*/ 	.string	"ptxas"
        /*0030*/ 	.string	"Cuda compilation tools, release 13.0, V13.0.88"
        /*0030*/ 	.string	"Build cuda_13.0.r13.0/compiler.36424714_0"
        /*0030*/ 	.string	"-arch sm_100a -m 64 "



//--------------------- .note.nv.cuinfo           --------------------------
	.section	.note.nv.cuinfo,"",@"SHT_NOTE"
	.sectionflags	@"SHF_NOTE_NV_CUINFO"
        /*0018*/ 	.short	0x0002
        /*001a*/ 	.short	0x0064
        /*001c*/ 	.short	0x0082
	.zero		2


//--------------------- .nv.info                  --------------------------
	.section	.nv.info,"",@"SHT_CUDA_INFO"
	.align	4


	//----- nvinfo : EIATTR_REGCOUNT
	.align		4
        /*0000*/ 	.byte	0x04, 0x2f
        /*0002*/ 	.short	(.L_20 - .L_19)
	.align		4
.L_19:
        /*0004*/ 	.word	index@(_ZN7cutlass13device_kernelINS_4gemm6kernel13GemmUniversalIN4cute5tupleIJiiiiEEENS1_10collective13CollectiveMmaINS1_35MainloopSm100TmaUmmaWarpSpecializedILi20ELi2ELi4ENS5_IJNS4_1CILi1EEESB_SB_EEEEENS5_IJNSA_ILi64EEENSA_ILi256EEENSA_ILi32EEEEEENS_12float_e5m2_tENS5_IJSB_llEEENS_12float_e4m3_tESJ_NS4_8TiledMMAINS4_8MMA_AtomIJNS4_10MMA_TraitsINS4_19SM100_MMA_F8F6F4_SSEJSI_SK_fSE_SF_NS4_17integral_constantINS4_4UMMA5MajorELSR_1EEESS_NSP_INSQ_7ScaleInELST_0EEESU_EEEEEENS4_6LayoutISC_NS5_IJNSA_ILi0EEESY_SY_EEEEENS5_IJNS4_10UnderscoreES11_S11_EEEEENS4_13SM90_TMA_LOADENS4_14ComposedLayoutINS4_7SwizzleILi2ELi4ELi3EEENS4_18smem_ptr_flag_bitsILi8EEENSX_INS5_IJSE_NSA_ILi8EEEEEENS5_IJSB_SE_EEEEEEEvNS4_8identityES14_NS15_INS16_ILi3ELi4ELi3EEES19_NSX_INS5_IJNSA_ILi128EEES1A_EEENS5_IJSB_S1H_EEEEEEEvS1F_EENS_8epilogue10collective18CollectiveEpilogueINS1N_23Sm100TmaWarpSpecializedILi4ELi2ELi32ELb0ELb0EEEJSH_NS5_IJNSX_ISE_SB_EES1S_EEESI_NS5_IJlSB_lEEESI_S1U_NS1N_6fusion15FusionCallbacksIS1R_NS1V_17LinearCombinationISI_fSI_fLNS_15FloatRoundStyleE2EEESH_S1T_JEEENS4_5SM1004TMEM4LOAD26SM100_TMEM_LOAD_16dp32b32xES14_NS15_IS17_S19_NSX_INS5_IJS1A_SE_EEENS5_IJSE_SB_EEEEEEENS4_39AutoVectorizingCopyWithAssumedAlignmentILi128EEENS4_14SM90_TMA_STOREES28_S2A_S2A_EEEvvEEEEvNT_6ParamsE)
        /*0008*/ 	.word	0x00000079


	//----- nvinfo : EIATTR_FRAME_SIZE
	.align		4
.L_20:
        /*000c*/ 	.byte	0x04, 0x11
        /*000e*/ 	.short	(.L_22 - .L_21)
	.align		4
.L_21:
        /*0010*/ 	.word	index@($__internal_2_$__cuda_sm10x_tcgen05_guardrail_trap_unallocated_columns_being_dealloced)
        /*0014*/ 	.word	0x00000000


	//----- nvinfo : EIATTR_FRAME_SIZE
	.align		4
.L_22:
        /*0018*/ 	.byte	0x04, 0x11
        /*001a*/ 	.short	(.L_24 - .L_23)
	.align		4
.L_23:
        /*001c*/ 	.word	index@($__internal_1_$__cuda_sm10x_tcgen05_guardrail_trap_phase_invalid_during_alloc)
        /*0020*/ 	.word	0x00000000


	//----- nvinfo : EIATTR_FRAME_SIZE
	.align		4
.L_24:
        /*0024*/ 	.byte	0x04, 0x11
        /*0026*/ 	.short	(.L_26 - .L_25)
	.align		4
.L_25:
        /*0028*/ 	.word	index@($__internal_0_$__cuda_sm10x_tcgen05_guardrail_trap_col_being_dealloced_not_returned_by_alloc)
        /*002c*/ 	.word	0x00000000


	//----- nvinfo : EIATTR_FRAME_SIZE
	.align		4
.L_26:
        /*0030*/ 	.byte	0x04, 0x11
        /*0032*/ 	.short	(.L_28 - .L_27)
	.align		4
.L_27:
        /*0034*/ 	.word	index@(_ZN7cutlass13device_kernelINS_4gemm6kernel13GemmUniversalIN4cute5tupleIJiiiiEEENS1_10collective13CollectiveMmaINS1_35MainloopSm100TmaUmmaWarpSpecializedILi20ELi2ELi4ENS5_IJNS4_1CILi1EEESB_SB_EEEEENS5_IJNSA_ILi64EEENSA_ILi256EEENSA_ILi32EEEEEENS_12float_e5m2_tENS5_IJSB_llEEENS_12float_e4m3_tESJ_NS4_8TiledMMAINS4_8MMA_AtomIJNS4_10MMA_TraitsINS4_19SM100_MMA_F8F6F4_SSEJSI_SK_fSE_SF_NS4_17integral_constantINS4_4UMMA5MajorELSR_1EEESS_NSP_INSQ_7ScaleInELST_0EEESU_EEEEEENS4_6LayoutISC_NS5_IJNSA_ILi0EEESY_SY_EEEEENS5_IJNS4_10UnderscoreES11_S11_EEEEENS4_13SM90_TMA_LOADENS4_14ComposedLayoutINS4_7SwizzleILi2ELi4ELi3EEENS4_18smem_ptr_flag_bitsILi8EEENSX_INS5_IJSE_NSA_ILi8EEEEEENS5_IJSB_SE_EEEEEEEvNS4_8identityES14_NS15_INS16_ILi3ELi4ELi3EEES19_NSX_INS5_IJNSA_ILi128EEES1A_EEENS5_IJSB_S1H_EEEEEEEvS1F_EENS_8epilogue10collective18CollectiveEpilogueINS1N_23Sm100TmaWarpSpecializedILi4ELi2ELi32ELb0ELb0EEEJSH_NS5_IJNSX_ISE_SB_EES1S_EEESI_NS5_IJlSB_lEEESI_S1U_NS1N_6fusion15FusionCallbacksIS1R_NS1V_17LinearCombinationISI_fSI_fLNS_15FloatRoundStyleE2EEESH_S1T_JEEENS4_5SM1004TMEM4LOAD26SM100_TMEM_LOAD_16dp32b32xES14_NS15_IS17_S19_NSX_INS5_IJS1A_SE_EEENS5_IJSE_SB_EEEEEEENS4_39AutoVectorizingCopyWithAssumedAlignmentILi128EEENS4_14SM90_TMA_STOREES28_S2A_S2A_EEEvvEEEEvNT_6ParamsE)
        /*0038*/ 	.word	0x00000000


	//----- nvinfo : EIATTR_MIN_STACK_SIZE
	.align		4
.L_28:
        /*003c*/ 	.byte	0x04, 0x12
        /*003e*/ 	.short	(.L_30 - .L_29)
	.align		4
.L_29:
        /*0040*/ 	.word	index@(_ZN7cutlass13device_kernelINS_4gemm6kernel13GemmUniversalIN4cute5tupleIJiiiiEEENS1_10collective13CollectiveMmaINS1_35MainloopSm100TmaUmmaWarpSpecializedILi20ELi2ELi4ENS5_IJNS4_1CILi1EEESB_SB_EEEEENS5_IJNSA_ILi64EEENSA_ILi256EEENSA_ILi32EEEEEENS_12float_e5m2_tENS5_IJSB_llEEENS_12float_e4m3_tESJ_NS4_8TiledMMAINS4_8MMA_AtomIJNS4_10MMA_TraitsINS4_19SM100_MMA_F8F6F4_SSEJSI_SK_fSE_SF_NS4_17integral_constantINS4_4UMMA5MajorELSR_1EEESS_NSP_INSQ_7ScaleInELST_0EEESU_EEEEEENS4_6LayoutISC_NS5_IJNSA_ILi0EEESY_SY_EEEEENS5_IJNS4_10UnderscoreES11_S11_EEEEENS4_13SM90_TMA_LOADENS4_14ComposedLayoutINS4_7SwizzleILi2ELi4ELi3EEENS4_18smem_ptr_flag_bitsILi8EEENSX_INS5_IJSE_NSA_ILi8EEEEEENS5_IJSB_SE_EEEEEEEvNS4_8identityES14_NS15_INS16_ILi3ELi4ELi3EEES19_NSX_INS5_IJNSA_ILi128EEES1A_EEENS5_IJSB_S1H_EEEEEEEvS1F_EENS_8epilogue10collective18CollectiveEpilogueINS1N_23Sm100TmaWarpSpecializedILi4ELi2ELi32ELb0ELb0EEEJSH_NS5_IJNSX_ISE_SB_EES1S_EEESI_NS5_IJlSB_lEEESI_S1U_NS1N_6fusion15FusionCallbacksIS1R_NS1V_17LinearCombinationISI_fSI_fLNS_15FloatRoundStyleE2EEESH_S1T_JEEENS4_5SM1004TMEM4LOAD26SM100_TMEM_LOAD_16dp32b32xES14_NS15_IS17_S19_NSX_INS5_IJS1A_SE_EEENS5_IJSE_SB_EEEEEEENS4_39AutoVectorizingCopyWithAssumedAlignmentILi128EEENS4_14SM90_TMA_STOREES28_S2A_S2A_EEEvvEEEEvNT_6ParamsE)
        /*0044*/ 	.word	0x00000000
.L_30:


//--------------------- .nv.compat                --------------------------
	.section	.nv.compat,"",@"SHT_CUDA_COMPAT_INFO"
	.align	4
        /*0000*/ 	.byte	0x02, 0x09, 0x01, 0x00, 0x02, 0x02, 0x02, 0x00, 0x02, 0x05, 0x05, 0x00, 0x03, 0x07, 0x01, 0x01
        /*0010*/ 	.byte	0x02, 0x03, 0x01, 0x00, 0x02, 0x06, 0x01, 0x00, 0x04, 0x0b, 0x08, 0x00, 0x09, 0x00, 0x00, 0x00
        /*0020*/ 	.byte	0x00, 0x00, 0x00, 0x00


//--------------------- .nv.info._ZN7cutlass13device_kernelINS_4gemm6kernel13GemmUniversalIN4cute5tupleIJiiiiEEENS1_10collective13CollectiveMmaINS1_35MainloopSm100TmaUmmaWarpSpecializedILi20ELi2ELi4ENS5_IJNS4_1CILi1EEESB_SB_EEEEENS5_IJNSA_ILi64EEENSA_ILi256EEENSA_ILi32EEEEEENS_12float_e5m2_tENS5_IJSB_llEEENS_12float_e4m3_tESJ_NS4_8TiledMMAINS4_8MMA_AtomIJNS4_10MMA_TraitsINS4_19SM100_MMA_F8F6F4_SSEJSI_SK_fSE_SF_NS4_17integral_constantINS4_4UMMA5MajorELSR_1EEESS_NSP_INSQ_7ScaleInELST_0EEESU_EEEEEENS4_6LayoutISC_NS5_IJNSA_ILi0EEESY_SY_EEEEENS5_IJNS4_10UnderscoreES11_S11_EEEEENS4_13SM90_TMA_LOADENS4_14ComposedLayoutINS4_7SwizzleILi2ELi4ELi3EEENS4_18smem_ptr_flag_bitsILi8EEENSX_INS5_IJSE_NSA_ILi8EEEEEENS5_IJSB_SE_EEEEEEEvNS4_8identityES14_NS15_INS16_ILi3ELi4ELi3EEES19_NSX_INS5_IJNSA_ILi128EEES1A_EEENS5_IJSB_S1H_EEEEEEEvS1F_EENS_8epilogue10collective18CollectiveEpilogueINS1N_23Sm100TmaWarpSpecializedILi4ELi2ELi32ELb0ELb0EEEJSH_NS5_IJNSX_ISE_SB_EES1S_EEESI_NS5_IJlSB_lEEESI_S1U_NS1N_6fusion15FusionCallbacksIS1R_NS1V_17LinearCombinationISI_fSI_fLNS_15FloatRoundStyleE2EEESH_S1T_JEEENS4_5SM1004TMEM4LOAD26SM100_TMEM_LOAD_16dp32b32xES14_NS15_IS17_S19_NSX_INS5_IJS1A_SE_EEENS5_IJSE_SB_EEEEEEENS4_39AutoVectorizingCopyWithAssumedAlignmentILi128EEENS4_14SM90_TMA_STOREES28_S2A_S2A_EEEvvEEEEvNT_6ParamsE --------------------------
	.section	.nv.info._ZN7cutlass13device_kernelINS_4gemm6kernel13GemmUniversalIN4cute5tupleIJiiiiEEENS1_10collective13CollectiveMmaINS1_35MainloopSm100TmaUmmaWarpSpecializedILi20ELi2ELi4ENS5_IJNS4_1CILi1EEESB_SB_EEEEENS5_IJNSA_ILi64EEENSA_ILi256EEENSA_ILi32EEEEEENS_12float_e5m2_tENS5_IJSB_llEEENS_12float_e4m3_tESJ_NS4_8TiledMMAINS4_8MMA_AtomIJNS4_10MMA_TraitsINS4_19SM100_MMA_F8F6F4_SSEJSI_SK_fSE_SF_NS4_17integral_constantINS4_4UMMA5MajorELSR_1EEESS_NSP_INSQ_7ScaleInELST_0EEESU_EEEEEENS4_6LayoutISC_NS5_IJNSA_ILi0EEESY_SY_EEEEENS5_IJNS4_10UnderscoreES11_S11_EEEEENS4_13SM90_TMA_LOADENS4_14ComposedLayoutINS4_7SwizzleILi2ELi4ELi3EEENS4_18smem_ptr_flag_bitsILi8EEENSX_INS5_IJSE_NSA_ILi8EEEEEENS5_IJSB_SE_EEEEEEEvNS4_8identityES14_NS15_INS16_ILi3ELi4ELi3EEES19_NSX_INS5_IJNSA_ILi128EEES1A_EEENS5_IJSB_S1H_EEEEEEEvS1F_EENS_8epilogue10collective18CollectiveEpilogueINS1N_23Sm100TmaWarpSpecializedILi4ELi2ELi32ELb0ELb0EEEJSH_NS5_IJNSX_ISE_SB_EES1S_EEESI_NS5_IJlSB_lEEESI_S1U_NS1N_6fusion15FusionCallbacksIS1R_NS1V_17LinearCombinationISI_fSI_fLNS_15FloatRoundStyleE2EEESH_S1T_JEEENS4_5SM1004TMEM4LOAD26SM100_TMEM_LOAD_16dp32b32xES14_NS15_IS17_S19_NSX_INS5_IJS1A_SE_EEENS5_IJSE_SB_EEEEEEENS4_39AutoVectorizingCopyWithAssumedAlignmentILi128EEENS4_14SM90_TMA_STOREES28_S2A_S2A_EEEvvEEEEvNT_6ParamsE,"",@"SHT_CUDA_INFO"
	.sectionflags	@""
	.align	4


	//----- nvinfo : EIATTR_CUDA_API_VERSION
	.align		4
        /*0000*/ 	.byte	0x04, 0x37
        /*0002*/ 	.short	(.L_32 - .L_31)
.L_31:
        /*0004*/ 	.word	0x00000082


	//----- nvinfo : EIATTR_KPARAM_INFO
	.align		4
.L_32:
        /*0008*/ 	.byte	0x04, 0x17
        /*000a*/ 	.short	(.L_34 - .L_33)
.L_33:
        /*000c*/ 	.word	0x00000000
        /*0010*/ 	.short	0x0000
        /*0012*/ 	.short	0x0000
        /*0014*/ 	.byte	0x00, 0xf0, 0x01, 0x20


	//----- nvinfo : EIATTR_AT_ENTRY_FRAGMENTS
	.align		4
.L_34:
        /*0018*/ 	.byte	0x04, 0x4f
        /*001a*/ 	.short	(.L_36 - .L_35)


	//   ....[0]....
.L_35:
        /*001c*/ 	.word	0x00000006


	//----- nvinfo : EIATTR_RESERVED_SMEM_USED
	.align		4
.L_36:
        /*0020*/ 	.byte	0x01, 0x41
	.zero		2


	//----- nvinfo : EIATTR_SPARSE_MMA_MASK
	.align		4
        /*0024*/ 	.byte	0x03, 0x50
        /*0026*/ 	.short	0x0000


	//----- nvinfo : EIATTR_TCGEN05_1CTA_USED
	.align		4
        /*0028*/ 	.byte	0x01, 0x51
	.zero		2


	//----- nvinfo : EIATTR_MAXREG_COUNT
	.align		4
        /*002c*/ 	.byte	0x03, 0x1b
        /*002e*/ 	.short	0x00ff


	//----- nvinfo : EIATTR_NUM_BARRIERS
	.align		4
        /*0030*/ 	.byte	0x02, 0x4c
        /*0032*/ 	.byte	0x07
	.zero		1


	//----- nvinfo : EIATTR_EXTERNS
	.align		4
        /*0034*/ 	.byte	0x04, 0x0f
        /*0036*/ 	.short	(.L_38 - .L_37)


	//   ....[0]....
	.align		4
.L_37:
        /*0038*/ 	.word	index@(__assertfail)


	//----- nvinfo : EIATTR_MERCURY_ISA_VERSION
	.align		4
.L_38:
        /*003c*/ 	.byte	0x03, 0x5f
        /*003e*/ 	.short	0x0101


	//----- nvinfo : EIATTR_INT_WARP_WIDE_INSTR_OFFSETS
	.align		4
        /*0040*/ 	.byte	0x04, 0x31
        /*0042*/ 	.short	(.L_40 - .L_39)


	//   ....[0]....
.L_39:
        /*0044*/ 	.word	0x000020d0


	//   ....[1]....
        /*0048*/ 	.word	0x00004320


	//   ....[2]....
        /*004c*/ 	.word	0x00004350


	//   ....[3]....
        /*0050*/ 	.word	0x000043a0


	//   ....[4]....
        /*0054*/ 	.word	0x00004cc0


	//   ....[5]....
        /*0058*/ 	.word	0x00004d20


	//   ....[6]....
        /*005c*/ 	.word	0x00004e00


	//   ....[7]....
        /*0060*/ 	.word	0x00004e70


	//   ....[8]....
        /*0064*/ 	.word	0x00004f80


	//   ....[9]....
        /*0068*/ 	.word	0x00005010


	//   ....[10]....
        /*006c*/ 	.word	0x000051e0


	//   ....[11]....
        /*0070*/ 	.word	0x00005340


	//----- nvinfo : EIATTR_COOP_GROUP_MASK_REGIDS
	.align		4
.L_40:
        /*0074*/ 	.byte	0x04, 0x29
        /*0076*/ 	.short	(.L_42 - .L_41)


	//   ....[0]....
.L_41:
        /*0078*/ 	.word	0xffffffff


	//   ....[1]....
        /*007c*/ 	.word	0xffffffff


	//   ....[2]....
        /*0080*/ 	.word	0xffffffff


	//   ....[3]....
        /*0084*/ 	.word	0xffffffff


	//   ....[4]....
        /*0088*/ 	.word	0xffffffff


	//   ....[5]....
        /*008c*/ 	.word	0xffffffff


	//   ....[6]....
        /*0090*/ 	.word	0xffffffff


	//   ....[7]....
        /*0094*/ 	.word	0xffffffff


	//   ....[8]....
        /*0098*/ 	.word	0xffffffff


	//   ....[9]....
        /*009c*/ 	.word	0xffffffff


	//   ....[10]....
        /*00a0*/ 	.word	0xffffffff


	//   ....[11]....
        /*00a4*/ 	.word	0xffffffff


	//   ....[12]....
        /*00a8*/ 	.word	0xffffffff


	//----- nvinfo : EIATTR_COOP_GROUP_INSTR_OFFSETS
	.align		4
.L_42:
        /*00ac*/ 	.byte	0x04, 0x28
        /*00ae*/ 	.short	(.L_44 - .L_43)


	//   ....[0]....
.L_43:
        /*00b0*/ 	.word	0x00000090


	//   ....[1]....
        /*00b4*/ 	.word	0x000004d0


	//   ....[2]....
        /*00b8*/ 	.word	0x00000870


	//   ....[3]....
        /*00bc*/ 	.word	0x00000a10


	//   ....[4]....
        /*00c0*/ 	.word	0x00000b10


	//   ....[5]....
        /*00c4*/ 	.word	0x00000c80


	//   ....[6]....
        /*00c8*/ 	.word	0x00000e20


	//   ....[7]....
        /*00cc*/ 	.word	0x00001fb0


	//   ....[8]....
        /*00d0*/ 	.word	0x00003690


	//   ....[9]....
        /*00d4*/ 	.word	0x000038a0


	//   ....[10]....
        /*00d8*/ 	.word	0x000038d0


	//   ....[11]....
        /*00dc*/ 	.word	0x00004210


	//   ....[12]....
        /*00e0*/ 	.word	0x00004440


	//----- nvinfo : EIATTR_VRC_CTA_INIT_COUNT
	.align		4
.L_44:
        /*00e4*/ 	.byte	0x02, 0x4a
        /*00e6*/ 	.byte	0x80
	.zero		1


	//----- nvinfo : EIATTR_SYSCALL_OFFSETS
	.align		4
        /*00e8*/ 	.byte	0x04, 0x46
        /*00ea*/ 	.short	(.L_46 - .L_45)


	//   ....[0]....
.L_45:
        /*00ec*/ 	.word	0x00005dc0


	//   ....[1]....
        /*00f0*/ 	.word	0x00005f00


	//   ....[2]....
        /*00f4*/ 	.word	0x00006700


	//   ....[3]....
        /*00f8*/ 	.word	0x000074a0


	//   ....[4]....
        /*00fc*/ 	.word	0x00008200


	//   ....[5]....
        /*0100*/ 	.word	0x00008f90


	//----- nvinfo : EIATTR_MBARRIER_INSTR_OFFSETS
	.align		4
.L_46:
        /*0104*/ 	.byte	0x04, 0x39
        /*0106*/ 	.short	(.L_48 - .L_47)


	//   ....[0]....
.L_47:
        /*0108*/ 	.word	0x000005d0
        /*010c*/ 	.word	0x000000ff
        /*0110*/ 	.word	0x00000000
        /*0114*/ 	.short	0x0100
        /*0116*/ 	.byte	0x05
	.zero		1


	//   ....[1]....
        /*0118*/ 	.word	0x000005e0
        /*011c*/ 	.word	0x000000ff
        /*0120*/ 	.word	0x000000a0
        /*0124*/ 	.short	0x0100
        /*0126*/ 	.byte	0x05
	.zero		1


	//   ....[2]....
        /*0128*/ 	.word	0x000005f0
        /*012c*/ 	.word	0x000000ff
        /*0130*/ 	.word	0x00000008
        /*0134*/ 	.short	0x0100
        /*0136*/ 	.byte	0x05
	.zero		1


	//   ....[3]....
        /*0138*/ 	.word	0x00000600
        /*013c*/ 	.word	0x000000ff
        /*0140*/ 	.word	0x000000a8
        /*0144*/ 	.short	0x0100
        /*0146*/ 	.byte	0x05
	.zero		1


	//   ....[4]....
        /*0148*/ 	.word	0x00000610
        /*014c*/ 	.word	0x000000ff
        /*0150*/ 	.word	0x00000010
        /*0154*/ 	.short	0x0100
        /*0156*/ 	.byte	0x05
	.zero		1


	//   ....[5]....
        /*0158*/ 	.word	0x00000620
        /*015c*/ 	.word	0x000000ff
        /*0160*/ 	.word	0x000000b0
        /*0164*/ 	.short	0x0100
        /*0166*/ 	.byte	0x05
	.zero		1


	//   ....[6]....
        /*0168*/ 	.word	0x00000630
        /*016c*/ 	.word	0x000000ff
        /*0170*/ 	.word	0x00000018
        /*0174*/ 	.short	0x0100
        /*0176*/ 	.byte	0x05
	.zero		1


	//   ....[7]....
        /*0178*/ 	.word	0x00000640
        /*017c*/ 	.word	0x000000ff
        /*0180*/ 	.word	0x000000b8
        /*0184*/ 	.short	0x0100
        /*0186*/ 	.byte	0x05
	.zero		1


	//   ....[8]....
        /*0188*/ 	.word	0x00000650
        /*018c*/ 	.word	0x000000ff
        /*0190*/ 	.word	0x00000020
        /*0194*/ 	.short	0x0100
        /*0196*/ 	.byte	0x05
	.zero		1


	//   ....[9]....
        /*0198*/ 	.word	0x00000660
        /*019c*/ 	.word	0x000000ff
        /*01a0*/ 	.word	0x000000c0
        /*01a4*/ 	.short	0x0100
        /*01a6*/ 	.byte	0x05
	.zero		1


	//   ....[10]....
        /*01a8*/ 	.word	0x00000670
        /*01ac*/ 	.word	0x000000ff
        /*01b0*/ 	.word	0x00000028
        /*01b4*/ 	.short	0x0100
        /*01b6*/ 	.byte	0x05
	.zero		1


	//   ....[11]....
        /*01b8*/ 	.word	0x00000680
        /*01bc*/ 	.word	0x000000ff
        /*01c0*/ 	.word	0x000000c8
        /*01c4*/ 	.short	0x0100
        /*01c6*/ 	.byte	0x05
	.zero		1


	//   ....[12]....
        /*01c8*/ 	.word	0x00000690
        /*01cc*/ 	.word	0x000000ff
        /*01d0*/ 	.word	0x00000030
        /*01d4*/ 	.short	0x0100
        /*01d6*/ 	.byte	0x05
	.zero		1


	//   ....[13]....
        /*01d8*/ 	.word	0x000006a0
        /*01dc*/ 	.word	0x000000ff
        /*01e0*/ 	.word	0x000000d0
        /*01e4*/ 	.short	0x0100
        /*01e6*/ 	.byte	0x05
	.zero		1


	//   ....[14]....
        /*01e8*/ 	.word	0x000006b0
        /*01ec*/ 	.word	0x000000ff
        /*01f0*/ 	.word	0x00000038
        /*01f4*/ 	.short	0x0100
        /*01f6*/ 	.byte	0x05
	.zero		1


	//   ....[15]....
        /*01f8*/ 	.word	0x000006c0
        /*01fc*/ 	.word	0x000000ff
        /*0200*/ 	.word	0x000000d8
        /*0204*/ 	.short	0x0100
        /*0206*/ 	.byte	0x05
	.zero		1


	//   ....[16]....
        /*0208*/ 	.word	0x000006d0
        /*020c*/ 	.word	0x000000ff
        /*0210*/ 	.word	0x00000040
        /*0214*/ 	.short	0x0100
        /*0216*/ 	.byte	0x05
	.zero		1


	//   ....[17]....
        /*0218*/ 	.word	0x000006e0
        /*021c*/ 	.word	0x000000ff
        /*0220*/ 	.word	0x000000e0
        /*0224*/ 	.short	0x0100
        /*0226*/ 	.byte	0x05
	.zero		1


	//   ....[18]....
        /*0228*/ 	.word	0x000006f0
        /*022c*/ 	.word	0x000000ff
        /*0230*/ 	.word	0x00000048
        /*0234*/ 	.short	0x0100
        /*0236*/ 	.byte	0x05
	.zero		1


	//   ....[19]....
        /*0238*/ 	.word	0x00000700
        /*023c*/ 	.word	0x000000ff
        /*0240*/ 	.word	0x000000e8
        /*0244*/ 	.short	0x0100
        /*0246*/ 	.byte	0x05
	.zero		1


	//   ....[20]....
        /*0248*/ 	.word	0x00000710
        /*024c*/ 	.word	0x000000ff
        /*0250*/ 	.word	0x00000050
        /*0254*/ 	.short	0x0100
        /*0256*/ 	.byte	0x05
	.zero		1


	//   ....[21]....
        /*0258*/ 	.word	0x00000720
        /*025c*/ 	.word	0x000000ff
        /*0260*/ 	.word	0x000000f0
        /*0264*/ 	.short	0x0100
        /*0266*/ 	.byte	0x05
	.zero		1


	//   ....[22]....
        /*0268*/ 	.word	0x00000730
        /*026c*/ 	.word	0x000000ff
        /*0270*/ 	.word	0x00000058
        /*0274*/ 	.short	0x0100
        /*0276*/ 	.byte	0x05
	.zero		1


	//   ....[23]....
        /*0278*/ 	.word	0x00000740
        /*027c*/ 	.word	0x000000ff
        /*0280*/ 	.word	0x000000f8
        /*0284*/ 	.short	0x0100
        /*0286*/ 	.byte	0x05
	.zero		1


	//   ....[24]....
        /*0288*/ 	.word	0x00000750
        /*028c*/ 	.word	0x000000ff
        /*0290*/ 	.word	0x00000060
        /*0294*/ 	.short	0x0100
        /*0296*/ 	.byte	0x05
	.zero		1


	//   ....[25]....
        /*0298*/ 	.word	0x00000760
        /*029c*/ 	.word	0x000000ff
        /*02a0*/ 	.word	0x00000100
        /*02a4*/ 	.short	0x0100
        /*02a6*/ 	.byte	0x05
	.zero		1


	//   ....[26]....
        /*02a8*/ 	.word	0x00000770
        /*02ac*/ 	.word	0x000000ff
        /*02b0*/ 	.word	0x00000068
        /*02b4*/ 	.short	0x0100
        /*02b6*/ 	.byte	0x05
	.zero		1


	//   ....[27]....
        /*02b8*/ 	.word	0x00000780
        /*02bc*/ 	.word	0x000000ff
        /*02c0*/ 	.word	0x00000108
        /*02c4*/ 	.short	0x0100
        /*02c6*/ 	.byte	0x05
	.zero		1


	//   ....[28]....
        /*02c8*/ 	.word	0x00000790
        /*02cc*/ 	.word	0x000000ff
        /*02d0*/ 	.word	0x00000070
        /*02d4*/ 	.short	0x0100
        /*02d6*/ 	.byte	0x05
	.zero		1


	//   ....[29]....
        /*02d8*/ 	.word	0x000007a0
        /*02dc*/ 	.word	0x000000ff
        /*02e0*/ 	.word	0x00000110
        /*02e4*/ 	.short	0x0100
        /*02e6*/ 	.byte	0x05
	.zero		1


	//   ....[30]....
        /*02e8*/ 	.word	0x000007b0
        /*02ec*/ 	.word	0x000000ff
        /*02f0*/ 	.word	0x00000078
        /*02f4*/ 	.short	0x0100
        /*02f6*/ 	.byte	0x05
	.zero		1


	//   ....[31]....
        /*02f8*/ 	.word	0x000007c0
        /*02fc*/ 	.word	0x000000ff
        /*0300*/ 	.word	0x00000118
        /*0304*/ 	.short	0x0100
        /*0306*/ 	.byte	0x05
	.zero		1


	//   ....[32]....
        /*0308*/ 	.word	0x000007d0
        /*030c*/ 	.word	0x000000ff
        /*0310*/ 	.word	0x00000080
        /*0314*/ 	.short	0x0100
        /*0316*/ 	.byte	0x05
	.zero		1


	//   ....[33]....
        /*0318*/ 	.word	0x000007e0
        /*031c*/ 	.word	0x000000ff
        /*0320*/ 	.word	0x00000120
        /*0324*/ 	.short	0x0100
        /*0326*/ 	.byte	0x05
	.zero		1


	//   ....[34]....
        /*0328*/ 	.word	0x000007f0
        /*032c*/ 	.word	0x000000ff
        /*0330*/ 	.word	0x00000088
        /*0334*/ 	.short	0x0100
        /*0336*/ 	.byte	0x05
	.zero		1


	//   ....[35]....
        /*0338*/ 	.word	0x00000800
        /*033c*/ 	.word	0x000000ff
        /*0340*/ 	.word	0x00000128
        /*0344*/ 	.short	0x0100
        /*0346*/ 	.byte	0x05
	.zero		1


	//   ....[36]....
        /*0348*/ 	.word	0x00000810
        /*034c*/ 	.word	0x000000ff
        /*0350*/ 	.word	0x00000090
        /*0354*/ 	.short	0x0100
        /*0356*/ 	.byte	0x05
	.zero		1


	//   ....[37]....
        /*0358*/ 	.word	0x00000820
        /*035c*/ 	.word	0x000000ff
        /*0360*/ 	.word	0x00000130
        /*0364*/ 	.short	0x0100
        /*0366*/ 	.byte	0x05
	.zero		1


	//   ....[38]....
        /*0368*/ 	.word	0x00000830
        /*036c*/ 	.word	0x000000ff
        /*0370*/ 	.word	0x00000098
        /*0374*/ 	.short	0x0100
        /*0376*/ 	.byte	0x05
	.zero		1


	//   ....[39]....
        /*0378*/ 	.word	0x00000840
        /*037c*/ 	.word	0x000000ff
        /*0380*/ 	.word	0x00000138
        /*0384*/ 	.short	0x0100
        /*0386*/ 	.byte	0x05
	.zero		1


	//   ....[40]....
        /*0388*/ 	.word	0x00000980
        /*038c*/ 	.word	0x000000ff
        /*0390*/ 	.word	0x00000140
        /*0394*/ 	.short	0x0100
        /*0396*/ 	.byte	0x07
	.zero		1


	//   ....[41]....
        /*0398*/ 	.word	0x00000990
        /*039c*/ 	.word	0x000000ff
        /*03a0*/ 	.word	0x00000160
        /*03a4*/ 	.short	0x0100
        /*03a6*/ 	.byte	0x07
	.zero		1


	//   ....[42]....
        /*03a8*/ 	.word	0x000009a0
        /*03ac*/ 	.word	0x000000ff
        /*03b0*/ 	.word	0x00000148
        /*03b4*/ 	.short	0x0100
        /*03b6*/ 	.byte	0x07
	.zero		1


	//   ....[43]....
        /*03b8*/ 	.word	0x000009b0
        /*03bc*/ 	.word	0x000000ff
        /*03c0*/ 	.word	0x00000168
        /*03c4*/ 	.short	0x0100
        /*03c6*/ 	.byte	0x07
	.zero		1


	//   ....[44]....
        /*03c8*/ 	.word	0x000009c0
        /*03cc*/ 	.word	0x000000ff
        /*03d0*/ 	.word	0x00000150
        /*03d4*/ 	.short	0x0100
        /*03d6*/ 	.byte	0x07
	.zero		1


	//   ....[45]....
        /*03d8*/ 	.word	0x000009d0
        /*03dc*/ 	.word	0x000000ff
        /*03e0*/ 	.word	0x00000170
        /*03e4*/ 	.short	0x0100
        /*03e6*/ 	.byte	0x07
	.zero		1


	//   ....[46]....
        /*03e8*/ 	.word	0x000009e0
        /*03ec*/ 	.word	0x000000ff
        /*03f0*/ 	.word	0x00000158
        /*03f4*/ 	.short	0x0100
        /*03f6*/ 	.byte	0x07
	.zero		1


	//   ....[47]....
        /*03f8*/ 	.word	0x000009f0
        /*03fc*/ 	.word	0x000000ff
        /*0400*/ 	.word	0x00000178
        /*0404*/ 	.short	0x0100
        /*0406*/ 	.byte	0x07
	.zero		1


	//   ....[48]....
        /*0408*/ 	.word	0x00000ae0
        /*040c*/ 	.word	0x000000ff
        /*0410*/ 	.word	0x00000180
        /*0414*/ 	.short	0x0100
        /*0416*/ 	.byte	0x05
	.zero		1


	//   ....[49]....
        /*0418*/ 	.word	0x00000af0
        /*041c*/ 	.word	0x000000ff
        /*0420*/ 	.word	0x00000188
        /*0424*/ 	.short	0x0100
        /*0426*/ 	.byte	0x05
	.zero		1


	//   ....[50]....
        /*0428*/ 	.word	0x00000c30
        /*042c*/ 	.word	0x000000ff
        /*0430*/ 	.word	0x00000190
        /*0434*/ 	.short	0x0100
        /*0436*/ 	.byte	0x05
	.zero		1


	//   ....[51]....
        /*0438*/ 	.word	0x00000c40
        /*043c*/ 	.word	0x000000ff
        /*0440*/ 	.word	0x000001a0
        /*0444*/ 	.short	0x0100
        /*0446*/ 	.byte	0x05
	.zero		1


	//   ....[52]....
        /*0448*/ 	.word	0x00000c50
        /*044c*/ 	.word	0x000000ff
        /*0450*/ 	.word	0x00000198
        /*0454*/ 	.short	0x0100
        /*0456*/ 	.byte	0x05
	.zero		1


	//   ....[53]....
        /*0458*/ 	.word	0x00000c60
        /*045c*/ 	.word	0x000000ff
        /*0460*/ 	.word	0x000001a8
        /*0464*/ 	.short	0x0100
        /*0466*/ 	.byte	0x05
	.zero		1


	//   ....[54]....
        /*0468*/ 	.word	0x00000d90
        /*046c*/ 	.word	0x000000ff
        /*0470*/ 	.word	0x000001b0
        /*0474*/ 	.short	0x0100
        /*0476*/ 	.byte	0x07
	.zero		1


	//   ....[55]....
        /*0478*/ 	.word	0x00000da0
        /*047c*/ 	.word	0x000000ff
        /*0480*/ 	.word	0x000001d0
        /*0484*/ 	.short	0x0100
        /*0486*/ 	.byte	0x07
	.zero		1


	//   ....[56]....
        /*0488*/ 	.word	0x00000db0
        /*048c*/ 	.word	0x000000ff
        /*0490*/ 	.word	0x000001b8
        /*0494*/ 	.short	0x0100
        /*0496*/ 	.byte	0x07
	.zero		1


	//   ....[57]....
        /*0498*/ 	.word	0x00000dc0
        /*049c*/ 	.word	0x000000ff
        /*04a0*/ 	.word	0x000001d8
        /*04a4*/ 	.short	0x0100
        /*04a6*/ 	.byte	0x07
	.zero		1


	//   ....[58]....
        /*04a8*/ 	.word	0x00000dd0
        /*04ac*/ 	.word	0x000000ff
        /*04b0*/ 	.word	0x000001c0
        /*04b4*/ 	.short	0x0100
        /*04b6*/ 	.byte	0x07
	.zero		1


	//   ....[59]....
        /*04b8*/ 	.word	0x00000de0
        /*04bc*/ 	.word	0x000000ff
        /*04c0*/ 	.word	0x000001e0
        /*04c4*/ 	.short	0x0100
        /*04c6*/ 	.byte	0x07
	.zero		1


	//   ....[60]....
        /*04c8*/ 	.word	0x00000df0
        /*04cc*/ 	.word	0x000000ff
        /*04d0*/ 	.word	0x000001c8
        /*04d4*/ 	.short	0x0100
        /*04d6*/ 	.byte	0x07
	.zero		1


	//   ....[61]....
        /*04d8*/ 	.word	0x00000e00
        /*04dc*/ 	.word	0x000000ff
        /*04e0*/ 	.word	0x000001e8
        /*04e4*/ 	.short	0x0100
        /*04e6*/ 	.byte	0x07
	.zero		1


	//   ....[62]....
        /*04e8*/ 	.word	0x00000ef0
        /*04ec*/ 	.word	0x000000ff
        /*04f0*/ 	.word	0x000001f0
        /*04f4*/ 	.short	0x0100
        /*04f6*/ 	.byte	0x05
	.zero		1


	//   ....[63]....
        /*04f8*/ 	.word	0x00000f00
        /*04fc*/ 	.word	0x000000ff
        /*0500*/ 	.word	0x00000200
        /*0504*/ 	.short	0x0100
        /*0506*/ 	.byte	0x05
	.zero		1


	//   ....[64]....
        /*0508*/ 	.word	0x00000f10
        /*050c*/ 	.word	0x000000ff
        /*0510*/ 	.word	0x000001f8
        /*0514*/ 	.short	0x0100
        /*0516*/ 	.byte	0x05
	.zero		1


	//   ....[65]....
        /*0518*/ 	.word	0x00000f20
        /*051c*/ 	.word	0x000000ff
        /*0520*/ 	.word	0x00000208
        /*0524*/ 	.short	0x0100
        /*0526*/ 	.byte	0x05
	.zero		1


	//   ....[66]....
        /*0528*/ 	.word	0x000017f0
        /*052c*/ 	.word	0x00000002
        /*0530*/ 	.word	0x00000200
        /*0534*/ 	.short	0x010a
        /*0536*/ 	.byte	0xff
	.zero		1


	//   ....[67]....
        /*0538*/ 	.word	0x00001820
        /*053c*/ 	.word	0x00000002
        /*0540*/ 	.word	0x000001f0
        /*0544*/ 	.short	0x0101
        /*0546*/ 	.byte	0xff
	.zero		1


	//   ....[68]....
        /*0548*/ 	.word	0x000018f0
        /*054c*/ 	.word	0x000000ff
        /*0550*/ 	.word	0x000000a0
        /*0554*/ 	.short	0x010a
        /*0556*/ 	.byte	0x08
	.zero		1


	//   ....[69]....
        /*0558*/ 	.word	0x000019a0
        /*055c*/ 	.word	0x000000ff
        /*0560*/ 	.word	0x000000a0
        /*0564*/ 	.short	0x010a
        /*0566*/ 	.byte	0x21
	.zero		1


	//   ....[70]....
        /*0568*/ 	.word	0x00001af0
        /*056c*/ 	.word	0x000000ff
        /*0570*/ 	.word	0x000000a0
        /*0574*/ 	.short	0x010a
        /*0576*/ 	.byte	0x08
	.zero		1


	//   ....[71]....
        /*0578*/ 	.word	0x00001c50
        /*057c*/ 	.word	0x000000ff
        /*0580*/ 	.word	0x00000188
        /*0584*/ 	.short	0x0101
        /*0586*/ 	.byte	0x04
	.zero		1


	//   ....[72]....
        /*0588*/ 	.word	0x00001c70
        /*058c*/ 	.word	0x000000ff
        /*0590*/ 	.word	0x000000a0
        /*0594*/ 	.short	0x010a
        /*0596*/ 	.byte	0x08
	.zero		1


	//   ....[73]....
        /*0598*/ 	.word	0x00001d00
        /*059c*/ 	.word	0x000000ff
        /*05a0*/ 	.word	0x000000a0
        /*05a4*/ 	.short	0x010a
        /*05a6*/ 	.byte	0x19
	.zero		1


	//   ....[74]....
        /*05a8*/ 	.word	0x00001e50
        /*05ac*/ 	.word	0x000000ff
        /*05b0*/ 	.word	0x000000a0
        /*05b4*/ 	.short	0x010a
        /*05b6*/ 	.byte	0x08
	.zero		1


	//   ....[75]....
        /*05b8*/ 	.word	0x00001fe0
        /*05bc*/ 	.word	0x00000002
        /*05c0*/ 	.word	0x00000190
        /*05c4*/ 	.short	0x010a
        /*05c6*/ 	.byte	0xff
	.zero		1


	//   ....[76]....
        /*05c8*/ 	.word	0x000020a0
        /*05cc*/ 	.word	0x00000002
        /*05d0*/ 	.word	0x00000000
        /*05d4*/ 	.short	0x0101
        /*05d6*/ 	.byte	0xff
	.zero		1


	//   ....[77]....
        /*05d8*/ 	.word	0x00002600
        /*05dc*/ 	.word	0x000000ff
        /*05e0*/ 	.word	0x00000000
        /*05e4*/ 	.short	0x010a
        /*05e6*/ 	.byte	0x05
	.zero		1


	//   ....[78]....
        /*05e8*/ 	.word	0x00002690
        /*05ec*/ 	.word	0x000000ff
        /*05f0*/ 	.word	0x00000000
        /*05f4*/ 	.short	0x010a
        /*05f6*/ 	.byte	0x05
	.zero		1


	//   ....[79]....
        /*05f8*/ 	.word	0x00002720
        /*05fc*/ 	.word	0x000000ff
        /*0600*/ 	.word	0x00000000
        /*0604*/ 	.short	0x010a
        /*0606*/ 	.byte	0x05
	.zero		1


	//   ....[80]....
        /*0608*/ 	.word	0x000027b0
        /*060c*/ 	.word	0x000000ff
        /*0610*/ 	.word	0x00000000
        /*0614*/ 	.short	0x010a
        /*0616*/ 	.byte	0x05
	.zero		1


	//   ....[81]....
        /*0618*/ 	.word	0x00002840
        /*061c*/ 	.word	0x000000ff
        /*0620*/ 	.word	0x00000000
        /*0624*/ 	.short	0x010a
        /*0626*/ 	.byte	0x05
	.zero		1


	//   ....[82]....
        /*0628*/ 	.word	0x000028d0
        /*062c*/ 	.word	0x000000ff
        /*0630*/ 	.word	0x00000000
        /*0634*/ 	.short	0x010a
        /*0636*/ 	.byte	0x05
	.zero		1


	//   ....[83]....
        /*0638*/ 	.word	0x00002960
        /*063c*/ 	.word	0x000000ff
        /*0640*/ 	.word	0x00000000
        /*0644*/ 	.short	0x010a
        /*0646*/ 	.byte	0x05
	.zero		1


	//   ....[84]....
        /*0648*/ 	.word	0x000029f0
        /*064c*/ 	.word	0x000000ff
        /*0650*/ 	.word	0x00000000
        /*0654*/ 	.short	0x010a
        /*0656*/ 	.byte	0x05
	.zero		1


	//   ....[85]....
        /*0658*/ 	.word	0x00002a80
        /*065c*/ 	.word	0x000000ff
        /*0660*/ 	.word	0x00000000
        /*0664*/ 	.short	0x010a
        /*0666*/ 	.byte	0x05
	.zero		1


	//   ....[86]....
        /*0668*/ 	.word	0x00002b10
        /*066c*/ 	.word	0x000000ff
        /*0670*/ 	.word	0x00000000
        /*0674*/ 	.short	0x010a
        /*0676*/ 	.byte	0x05
	.zero		1


	//   ....[87]....
        /*0678*/ 	.word	0x00002ba0
        /*067c*/ 	.word	0x000000ff
        /*0680*/ 	.word	0x00000000
        /*0684*/ 	.short	0x010a
        /*0686*/ 	.byte	0x05
	.zero		1


	//   ....[88]....
        /*0688*/ 	.word	0x00002c30
        /*068c*/ 	.word	0x000000ff
        /*0690*/ 	.word	0x00000000
        /*0694*/ 	.short	0x010a
        /*0696*/ 	.byte	0x05
	.zero		1


	//   ....[89]....
        /*0698*/ 	.word	0x00002cc0
        /*069c*/ 	.word	0x000000ff
        /*06a0*/ 	.word	0x00000000
        /*06a4*/ 	.short	0x010a
        /*06a6*/ 	.byte	0x05
	.zero		1


	//   ....[90]....
        /*06a8*/ 	.word	0x00002d50
        /*06ac*/ 	.word	0x000000ff
        /*06b0*/ 	.word	0x00000000
        /*06b4*/ 	.short	0x010a
        /*06b6*/ 	.byte	0x05
	.zero		1


	//   ....[91]....
        /*06b8*/ 	.word	0x00002de0
        /*06bc*/ 	.word	0x000000ff
        /*06c0*/ 	.word	0x00000000
        /*06c4*/ 	.short	0x010a
        /*06c6*/ 	.byte	0x05
	.zero		1


	//   ....[92]....
        /*06c8*/ 	.word	0x00002e70
        /*06cc*/ 	.word	0x000000ff
        /*06d0*/ 	.word	0x00000000
        /*06d4*/ 	.short	0x010a
        /*06d6*/ 	.byte	0x05
	.zero		1


	//   ....[93]....
        /*06d8*/ 	.word	0x00002f00
        /*06dc*/ 	.word	0x000000ff
        /*06e0*/ 	.word	0x00000000
        /*06e4*/ 	.short	0x010a
        /*06e6*/ 	.byte	0x05
	.zero		1


	//   ....[94]....
        /*06e8*/ 	.word	0x00002f90
        /*06ec*/ 	.word	0x000000ff
        /*06f0*/ 	.word	0x00000000
        /*06f4*/ 	.short	0x010a
        /*06f6*/ 	.byte	0x05
	.zero		1


	//   ....[95]....
        /*06f8*/ 	.word	0x00003020
        /*06fc*/ 	.word	0x000000ff
        /*0700*/ 	.word	0x00000000
        /*0704*/ 	.short	0x010a
        /*0706*/ 	.byte	0x05
	.zero		1


	//   ....[96]....
        /*0708*/ 	.word	0x000030c0
        /*070c*/ 	.word	0x00000000
        /*0710*/ 	.word	0x00000000
        /*0714*/ 	.short	0x010a
        /*0716*/ 	.byte	0xff
	.zero		1


	//   ....[97]....
        /*0718*/ 	.word	0x000031e0
        /*071c*/ 	.word	0x00000000
        /*0720*/ 	.word	0x000001f0
        /*0724*/ 	.short	0x010a
        /*0726*/ 	.byte	0xff
	.zero		1


	//   ....[98]....
        /*0728*/ 	.word	0x00003250
        /*072c*/ 	.word	0x00000000
        /*0730*/ 	.word	0x00000000
        /*0734*/ 	.short	0x0101
        /*0736*/ 	.byte	0xff
	.zero		1


	//   ....[99]....
        /*0738*/ 	.word	0x00003270
        /*073c*/ 	.word	0x000000ff
        /*0740*/ 	.word	0x000001a0
        /*0744*/ 	.short	0x010a
        /*0746*/ 	.byte	0x05
	.zero		1


	//   ....[100]....
        /*0748*/ 	.word	0x00003390
        /*074c*/ 	.word	0x00000000
        /*0750*/ 	.word	0x00000190
        /*0754*/ 	.short	0x010a
        /*0756*/ 	.byte	0xff
	.zero		1


	//   ....[101]....
        /*0758*/ 	.word	0x00003490
        /*075c*/ 	.word	0x00000000
        /*0760*/ 	.word	0x00000000
        /*0764*/ 	.short	0x0101
        /*0766*/ 	.byte	0xff
	.zero		1


	//   ....[102]....
        /*0768*/ 	.word	0x00003520
        /*076c*/ 	.word	0x000000ff
        /*0770*/ 	.word	0x000001a0
        /*0774*/ 	.short	0x0106
        /*0776*/ 	.byte	0x05
	.zero		1


	//   ....[103]....
        /*0778*/ 	.word	0x00003540
        /*077c*/ 	.word	0x000000ff
        /*0780*/ 	.word	0x000001a0
        /*0784*/ 	.short	0x010a
        /*0786*/ 	.byte	0x05
	.zero		1


	//   ....[104]....
        /*0788*/ 	.word	0x000035d0
        /*078c*/ 	.word	0x000000ff
        /*0790*/ 	.word	0x000001a0
        /*0794*/ 	.short	0x0106
        /*0796*/ 	.byte	0x04
	.zero		1


	//   ....[105]....
        /*0798*/ 	.word	0x00003610
        /*079c*/ 	.word	0x00000000
        /*07a0*/ 	.word	0x000001a0
        /*07a4*/ 	.short	0x010a
        /*07a6*/ 	.byte	0xff
	.zero		1


	//   ....[106]....
        /*07a8*/ 	.word	0x00003ae0
        /*07ac*/ 	.word	0x00000000
        /*07b0*/ 	.word	0x00000190
        /*07b4*/ 	.short	0x010a
        /*07b6*/ 	.byte	0xff
	.zero		1


	//   ....[107]....
        /*07b8*/ 	.word	0x00003be0
        /*07bc*/ 	.word	0x00000003
        /*07c0*/ 	.word	0x00000000
        /*07c4*/ 	.short	0x0101
        /*07c6*/ 	.byte	0xff
	.zero		1


	//   ....[108]....
        /*07c8*/ 	.word	0x00003bf0
        /*07cc*/ 	.word	0x000000ff
        /*07d0*/ 	.word	0x00000000
        /*07d4*/ 	.short	0x010a
        /*07d6*/ 	.byte	0x04
	.zero		1


	//   ....[109]....
        /*07d8*/ 	.word	0x00003c10
        /*07dc*/ 	.word	0x000000ff
        /*07e0*/ 	.word	0x000001d0
        /*07e4*/ 	.short	0x010a
        /*07e6*/ 	.byte	0x09
	.zero		1


	//   ....[110]....
        /*07e8*/ 	.word	0x00003d50
        /*07ec*/ 	.word	0x000000ff
        /*07f0*/ 	.word	0x00000000
        /*07f4*/ 	.short	0x010a
        /*07f6*/ 	.byte	0x07
	.zero		1


	//   ....[111]....
        /*07f8*/ 	.word	0x00003e60
        /*07fc*/ 	.word	0x000000ff
        /*0800*/ 	.word	0x00000000
        /*0804*/ 	.short	0x010a
        /*0806*/ 	.byte	0x04
	.zero		1


	//   ....[112]....
        /*0808*/ 	.word	0x00004040
        /*080c*/ 	.word	0x000000ff
        /*0810*/ 	.word	0x00000000
        /*0814*/ 	.short	0x010a
        /*0816*/ 	.byte	0x05
	.zero		1


	//   ....[113]....
        /*0818*/ 	.word	0x000040d0
        /*081c*/ 	.word	0x000000ff
        /*0820*/ 	.word	0x00000000
        /*0824*/ 	.short	0x010a
        /*0826*/ 	.byte	0x05
	.zero		1


	//   ....[114]....
        /*0828*/ 	.word	0x00004160
        /*082c*/ 	.word	0x000000ff
        /*0830*/ 	.word	0x00000000
        /*0834*/ 	.short	0x010a
        /*0836*/ 	.byte	0x05
	.zero		1


	//   ....[115]....
        /*0838*/ 	.word	0x000041f0
        /*083c*/ 	.word	0x000000ff
        /*0840*/ 	.word	0x00000000
        /*0844*/ 	.short	0x010a
        /*0846*/ 	.byte	0x07
	.zero		1


	//   ....[116]....
        /*0848*/ 	.word	0x00004670
        /*084c*/ 	.word	0x00000000
        /*0850*/ 	.word	0x00000190
        /*0854*/ 	.short	0x010a
        /*0856*/ 	.byte	0xff
	.zero		1


	//   ....[117]....
        /*0858*/ 	.word	0x00004730
        /*085c*/ 	.word	0x00000000
        /*0860*/ 	.word	0x00000000
        /*0864*/ 	.short	0x0101
        /*0866*/ 	.byte	0xff
	.zero		1


	//   ....[118]....
        /*0868*/ 	.word	0x00004a50
        /*086c*/ 	.word	0x000000ff
        /*0870*/ 	.word	0x00000188
        /*0874*/ 	.short	0x010a
        /*0876*/ 	.byte	0x07
	.zero		1


	//   ....[119]....
        /*0878*/ 	.word	0x00004c40
        /*087c*/ 	.word	0x000000ff
        /*0880*/ 	.word	0x00000160
        /*0884*/ 	.short	0x010a
        /*0886*/ 	.byte	0x07
	.zero		1


	//   ....[120]....
        /*0888*/ 	.word	0x00004db0
        /*088c*/ 	.word	0x000000ff
        /*0890*/ 	.word	0x00000140
        /*0894*/ 	.short	0x010b
        /*0896*/ 	.byte	0x07
	.zero		1


	//   ....[121]....
        /*0898*/ 	.word	0x00004dc0
        /*089c*/ 	.word	0x000000ff
        /*08a0*/ 	.word	0x00000000
        /*08a4*/ 	.short	0x0101
        /*08a6*/ 	.byte	0x08
	.zero		1


	//   ....[122]....
        /*08a8*/ 	.word	0x00004dd0
        /*08ac*/ 	.word	0x000000ff
        /*08b0*/ 	.word	0x00000168
        /*08b4*/ 	.short	0x010a
        /*08b6*/ 	.byte	0x07
	.zero		1


	//   ....[123]....
        /*08b8*/ 	.word	0x00004f20
        /*08bc*/ 	.word	0x000000ff
        /*08c0*/ 	.word	0x00000148
        /*08c4*/ 	.short	0x010b
        /*08c6*/ 	.byte	0x07
	.zero		1


	//   ....[124]....
        /*08c8*/ 	.word	0x00004f30
        /*08cc*/ 	.word	0x000000ff
        /*08d0*/ 	.word	0x00000000
        /*08d4*/ 	.short	0x0101
        /*08d6*/ 	.byte	0x08
	.zero		1


	//   ....[125]....
        /*08d8*/ 	.word	0x00004f40
        /*08dc*/ 	.word	0x000000ff
        /*08e0*/ 	.word	0x00000170
        /*08e4*/ 	.short	0x010a
        /*08e6*/ 	.byte	0x07
	.zero		1


	//   ....[126]....
        /*08e8*/ 	.word	0x000050c0
        /*08ec*/ 	.word	0x000000ff
        /*08f0*/ 	.word	0x00000150
        /*08f4*/ 	.short	0x010b
        /*08f6*/ 	.byte	0x07
	.zero		1


	//   ....[127]....
        /*08f8*/ 	.word	0x00005100
        /*08fc*/ 	.word	0x000000ff
        /*0900*/ 	.word	0x00000000
        /*0904*/ 	.short	0x0101
        /*0906*/ 	.byte	0x08
	.zero		1


	//   ....[128]....
        /*0908*/ 	.word	0x00005140
        /*090c*/ 	.word	0x000000ff
        /*0910*/ 	.word	0x00000178
        /*0914*/ 	.short	0x010a
        /*0916*/ 	.byte	0x07
	.zero		1


	//   ....[129]....
        /*0918*/ 	.word	0x00005380
        /*091c*/ 	.word	0x000000ff
        /*0920*/ 	.word	0x00000158
        /*0924*/ 	.short	0x010b
        /*0926*/ 	.byte	0x07
	.zero		1


	//   ....[130]....
        /*0928*/ 	.word	0x000053a0
        /*092c*/ 	.word	0x000000ff
        /*0930*/ 	.word	0x00000000
        /*0934*/ 	.short	0x0101
        /*0936*/ 	.byte	0x0d
	.zero		1


	//   ....[131]....
        /*0938*/ 	.word	0x000053d0
        /*093c*/ 	.word	0x000000ff
        /*0940*/ 	.word	0x00000160
        /*0944*/ 	.short	0x010a
        /*0946*/ 	.byte	0x07
	.zero		1


	//   ....[132]....
        /*0948*/ 	.word	0x000053f0
        /*094c*/ 	.word	0x000000ff
        /*0950*/ 	.word	0x00000168
        /*0954*/ 	.short	0x010a
        /*0956*/ 	.byte	0x07
	.zero		1


	//   ....[133]....
        /*0958*/ 	.word	0x00005410
        /*095c*/ 	.word	0x000000ff
        /*0960*/ 	.word	0x00000170
        /*0964*/ 	.short	0x010a
        /*0966*/ 	.byte	0x07
	.zero		1


	//   ....[134]....
        /*0968*/ 	.word	0x00005450
        /*096c*/ 	.word	0x00000000
        /*0970*/ 	.word	0x00000178
        /*0974*/ 	.short	0x010a
        /*0976*/ 	.byte	0xff
	.zero		1


	//   ....[135]....
        /*0978*/ 	.word	0x00005790
        /*097c*/ 	.word	0x00000000
        /*0980*/ 	.word	0x00000190
        /*0984*/ 	.short	0x010a
        /*0986*/ 	.byte	0xff
	.zero		1


	//   ....[136]....
        /*0988*/ 	.word	0x000058a0
        /*098c*/ 	.word	0x00000000
        /*0990*/ 	.word	0x00000000
        /*0994*/ 	.short	0x0101
        /*0996*/ 	.byte	0xff
	.zero		1


	//   ....[137]....
        /*0998*/ 	.word	0x000062c0
        /*099c*/ 	.word	0x00000002
        /*09a0*/ 	.word	0x00000140
        /*09a4*/ 	.short	0x010a
        /*09a6*/ 	.byte	0xff
	.zero		1


	//   ....[138]....
        /*09a8*/ 	.word	0x00006300
        /*09ac*/ 	.word	0x00000071
        /*09b0*/ 	.word	0x000001b0
        /*09b4*/ 	.short	0x010a
        /*09b6*/ 	.byte	0xff
	.zero		1


	//   ....[139]....
        /*09b8*/ 	.word	0x00006440
        /*09bc*/ 	.word	0x00000002
        /*09c0*/ 	.word	0x00000140
        /*09c4*/ 	.short	0x010a
        /*09c6*/ 	.byte	0xff
	.zero		1


	//   ....[140]....
        /*09c8*/ 	.word	0x00006560
        /*09cc*/ 	.word	0x00000000
        /*09d0*/ 	.word	0x00000000
        /*09d4*/ 	.short	0x0101
        /*09d6*/ 	.byte	0xff
	.zero		1


	//   ....[141]....
        /*09d8*/ 	.word	0x000065e0
        /*09dc*/ 	.word	0x00000071
        /*09e0*/ 	.word	0x000001b0
        /*09e4*/ 	.short	0x010a
        /*09e6*/ 	.byte	0xff
	.zero		1


	//   ....[142]....
        /*09e8*/ 	.word	0x00007130
        /*09ec*/ 	.word	0x00000000
        /*09f0*/ 	.word	0x00000140
        /*09f4*/ 	.short	0x010a
        /*09f6*/ 	.byte	0xff
	.zero		1


	//   ....[143]....
        /*09f8*/ 	.word	0x000071f0
        /*09fc*/ 	.word	0x00000000
        /*0a00*/ 	.word	0x00000140
        /*0a04*/ 	.short	0x010a
        /*0a06*/ 	.byte	0xff
	.zero		1


	//   ....[144]....
        /*0a08*/ 	.word	0x00007320
        /*0a0c*/ 	.word	0x00000000
        /*0a10*/ 	.word	0x00000000
        /*0a14*/ 	.short	0x0101
        /*0a16*/ 	.byte	0xff
	.zero		1


	//   ....[145]....
        /*0a18*/ 	.word	0x00007e90
        /*0a1c*/ 	.word	0x00000000
        /*0a20*/ 	.word	0x00000140
        /*0a24*/ 	.short	0x010a
        /*0a26*/ 	.byte	0xff
	.zero		1


	//   ....[146]....
        /*0a28*/ 	.word	0x00007f50
        /*0a2c*/ 	.word	0x00000000
        /*0a30*/ 	.word	0x00000140
        /*0a34*/ 	.short	0x010a
        /*0a36*/ 	.byte	0xff
	.zero		1


	//   ....[147]....
        /*0a38*/ 	.word	0x00008080
        /*0a3c*/ 	.word	0x00000000
        /*0a40*/ 	.word	0x00000000
        /*0a44*/ 	.short	0x0101
        /*0a46*/ 	.byte	0xff
	.zero		1


	//   ....[148]....
        /*0a48*/ 	.word	0x00008c20
        /*0a4c*/ 	.word	0x00000000
        /*0a50*/ 	.word	0x00000140
        /*0a54*/ 	.short	0x010a
        /*0a56*/ 	.byte	0xff
	.zero		1


	//   ....[149]....
        /*0a58*/ 	.word	0x00008ce0
        /*0a5c*/ 	.word	0x00000000
        /*0a60*/ 	.word	0x00000140
        /*0a64*/ 	.short	0x010a
        /*0a66*/ 	.byte	0xff
	.zero		1


	//   ....[150]....
        /*0a68*/ 	.word	0x00008e10
        /*0a6c*/ 	.word	0x00000000
        /*0a70*/ 	.word	0x00000000
        /*0a74*/ 	.short	0x0101
        /*0a76*/ 	.byte	0xff
	.zero		1


	//   ....[151]....
        /*0a78*/ 	.word	0x00009250
        /*0a7c*/ 	.word	0x000000ff
        /*0a80*/ 	.word	0x00000000
        /*0a84*/ 	.short	0x0101
        /*0a86*/ 	.byte	0x05
	.zero		1


	//   ....[152]....
        /*0a88*/ 	.word	0x00009a90
        /*0a8c*/ 	.word	0x00000002
        /*0a90*/ 	.word	0x00000200
        /*0a94*/ 	.short	0x010a
        /*0a96*/ 	.byte	0xff
	.zero		1


	//   ....[153]....
        /*0a98*/ 	.word	0x00009af0
        /*0a9c*/ 	.word	0x00000002
        /*0aa0*/ 	.word	0x000000a0
        /*0aa4*/ 	.short	0x010a
        /*0aa6*/ 	.byte	0xff
	.zero		1


	//   ....[154]....
        /*0aa8*/ 	.word	0x00009b50
        /*0aac*/ 	.word	0x00000002
        /*0ab0*/ 	.word	0x000000a0
        /*0ab4*/ 	.short	0x010a
        /*0ab6*/ 	.byte	0xff
	.zero		1


	//   ....[155]....
        /*0ab8*/ 	.word	0x00009ba0
        /*0abc*/ 	.word	0x00000002
        /*0ac0*/ 	.word	0x00000190
        /*0ac4*/ 	.short	0x010a
        /*0ac6*/ 	.byte	0xff
	.zero		1


	//   ....[156]....
        /*0ac8*/ 	.word	0x00009c00
        /*0acc*/ 	.word	0x00000000
        /*0ad0*/ 	.word	0x00000000
        /*0ad4*/ 	.short	0x010a
        /*0ad6*/ 	.byte	0xff
	.zero		1


	//   ....[157]....
        /*0ad8*/ 	.word	0x00009c60
        /*0adc*/ 	.word	0x00000000
        /*0ae0*/ 	.word	0x00000000
        /*0ae4*/ 	.short	0x010a
        /*0ae6*/ 	.byte	0xff
	.zero		1


	//   ....[158]....
        /*0ae8*/ 	.word	0x00009cc0
        /*0aec*/ 	.word	0x00000000
        /*0af0*/ 	.word	0x00000000
        /*0af4*/ 	.short	0x010a
        /*0af6*/ 	.byte	0xff
	.zero		1


	//   ....[159]....
        /*0af8*/ 	.word	0x00009d20
        /*0afc*/ 	.word	0x00000000
        /*0b00*/ 	.word	0x00000000
        /*0b04*/ 	.short	0x010a
        /*0b06*/ 	.byte	0xff
	.zero		1


	//   ....[160]....
        /*0b08*/ 	.word	0x00009d80
        /*0b0c*/ 	.word	0x00000000
        /*0b10*/ 	.word	0x00000000
        /*0b14*/ 	.short	0x010a
        /*0b16*/ 	.byte	0xff
	.zero		1


	//   ....[161]....
        /*0b18*/ 	.word	0x00009de0
        /*0b1c*/ 	.word	0x00000000
        /*0b20*/ 	.word	0x00000000
        /*0b24*/ 	.short	0x010a
        /*0b26*/ 	.byte	0xff
	.zero		1


	//   ....[162]....
        /*0b28*/ 	.word	0x00009e40
        /*0b2c*/ 	.word	0x00000000
        /*0b30*/ 	.word	0x00000000
        /*0b34*/ 	.short	0x010a
        /*0b36*/ 	.byte	0xff
	.zero		1


	//   ....[163]....
        /*0b38*/ 	.word	0x00009ea0
        /*0b3c*/ 	.word	0x00000000
        /*0b40*/ 	.word	0x00000000
        /*0b44*/ 	.short	0x010a
        /*0b46*/ 	.byte	0xff
	.zero		1


	//   ....[164]....
        /*0b48*/ 	.word	0x00009f00
        /*0b4c*/ 	.word	0x00000000
        /*0b50*/ 	.word	0x00000000
        /*0b54*/ 	.short	0x010a
        /*0b56*/ 	.byte	0xff
	.zero		1


	//   ....[165]....
        /*0b58*/ 	.word	0x00009f60
        /*0b5c*/ 	.word	0x00000000
        /*0b60*/ 	.word	0x00000000
        /*0b64*/ 	.short	0x010a
        /*0b66*/ 	.byte	0xff
	.zero		1


	//   ....[166]....
        /*0b68*/ 	.word	0x00009fc0
        /*0b6c*/ 	.word	0x00000000
        /*0b70*/ 	.word	0x00000000
        /*0b74*/ 	.short	0x010a
        /*0b76*/ 	.byte	0xff
	.zero		1


	//   ....[167]....
        /*0b78*/ 	.word	0x0000a020
        /*0b7c*/ 	.word	0x00000000
        /*0b80*/ 	.word	0x00000000
        /*0b84*/ 	.short	0x010a
        /*0b86*/ 	.byte	0xff
	.zero		1


	//   ....[168]....
        /*0b88*/ 	.word	0x0000a080
        /*0b8c*/ 	.word	0x00000000
        /*0b90*/ 	.word	0x00000000
        /*0b94*/ 	.short	0x010a
        /*0b96*/ 	.byte	0xff
	.zero		1


	//   ....[169]....
        /*0b98*/ 	.word	0x0000a0e0
        /*0b9c*/ 	.word	0x00000000
        /*0ba0*/ 	.word	0x00000000
        /*0ba4*/ 	.short	0x010a
        /*0ba6*/ 	.byte	0xff
	.zero		1


	//   ....[170]....
        /*0ba8*/ 	.word	0x0000a140
        /*0bac*/ 	.word	0x00000000
        /*0bb0*/ 	.word	0x00000000
        /*0bb4*/ 	.short	0x010a
        /*0bb6*/ 	.byte	0xff
	.zero		1


	//   ....[171]....
        /*0bb8*/ 	.word	0x0000a1a0
        /*0bbc*/ 	.word	0x00000000
        /*0bc0*/ 	.word	0x00000000
        /*0bc4*/ 	.short	0x010a
        /*0bc6*/ 	.byte	0xff
	.zero		1


	//   ....[172]....
        /*0bc8*/ 	.word	0x0000a200
        /*0bcc*/ 	.word	0x00000000
        /*0bd0*/ 	.word	0x00000000
        /*0bd4*/ 	.short	0x010a
        /*0bd6*/ 	.byte	0xff
	.zero		1


	//   ....[173]....
        /*0bd8*/ 	.word	0x0000a260
        /*0bdc*/ 	.word	0x00000000
        /*0be0*/ 	.word	0x00000000
        /*0be4*/ 	.short	0x010a
        /*0be6*/ 	.byte	0xff
	.zero		1


	//   ....[174]....
        /*0be8*/ 	.word	0x0000a2c0
        /*0bec*/ 	.word	0x00000000
        /*0bf0*/ 	.word	0x00000000
        /*0bf4*/ 	.short	0x010a
        /*0bf6*/ 	.byte	0xff
	.zero		1


	//   ....[175]....
        /*0bf8*/ 	.word	0x0000a310
        /*0bfc*/ 	.word	0x00000000
        /*0c00*/ 	.word	0x000001f0
        /*0c04*/ 	.short	0x010a
        /*0c06*/ 	.byte	0xff
	.zero		1


	//   ....[176]....
        /*0c08*/ 	.word	0x0000a370
        /*0c0c*/ 	.word	0x00000000
        /*0c10*/ 	.word	0x000001a0
        /*0c14*/ 	.short	0x010a
        /*0c16*/ 	.byte	0xff
	.zero		1


	//   ....[177]....
        /*0c18*/ 	.word	0x0000a3c0
        /*0c1c*/ 	.word	0x00000000
        /*0c20*/ 	.word	0x00000190
        /*0c24*/ 	.short	0x010a
        /*0c26*/ 	.byte	0xff
	.zero		1


	//   ....[178]....
        /*0c28*/ 	.word	0x0000a420
        /*0c2c*/ 	.word	0x00000000
        /*0c30*/ 	.word	0x000001a0
        /*0c34*/ 	.short	0x010a
        /*0c36*/ 	.byte	0xff
	.zero		1


	//   ....[179]....
        /*0c38*/ 	.word	0x0000a470
        /*0c3c*/ 	.word	0x00000000
        /*0c40*/ 	.word	0x00000190
        /*0c44*/ 	.short	0x010a
        /*0c46*/ 	.byte	0xff
	.zero		1


	//   ....[180]....
        /*0c48*/ 	.word	0x0000a4d0
        /*0c4c*/ 	.word	0x00000002
        /*0c50*/ 	.word	0x000001d0
        /*0c54*/ 	.short	0x010a
        /*0c56*/ 	.byte	0xff
	.zero		1


	//   ....[181]....
        /*0c58*/ 	.word	0x0000a530
        /*0c5c*/ 	.word	0x00000000
        /*0c60*/ 	.word	0x00000000
        /*0c64*/ 	.short	0x010a
        /*0c66*/ 	.byte	0xff
	.zero		1


	//   ....[182]....
        /*0c68*/ 	.word	0x0000a590
        /*0c6c*/ 	.word	0x00000000
        /*0c70*/ 	.word	0x00000000
        /*0c74*/ 	.short	0x010a
        /*0c76*/ 	.byte	0xff
	.zero		1


	//   ....[183]....
        /*0c78*/ 	.word	0x0000a5f0
        /*0c7c*/ 	.word	0x00000000
        /*0c80*/ 	.word	0x00000000
        /*0c84*/ 	.short	0x010a
        /*0c86*/ 	.byte	0xff
	.zero		1


	//   ....[184]....
        /*0c88*/ 	.word	0x0000a650
        /*0c8c*/ 	.word	0x00000000
        /*0c90*/ 	.word	0x00000000
        /*0c94*/ 	.short	0x010a
        /*0c96*/ 	.byte	0xff
	.zero		1


	//   ....[185]....
        /*0c98*/ 	.word	0x0000a6b0
        /*0c9c*/ 	.word	0x00000000
        /*0ca0*/ 	.word	0x00000000
        /*0ca4*/ 	.short	0x010a
        /*0ca6*/ 	.byte	0xff
	.zero		1


	//   ....[186]....
        /*0ca8*/ 	.word	0x0000a700
        /*0cac*/ 	.word	0x00000000
        /*0cb0*/ 	.word	0x00000190
        /*0cb4*/ 	.short	0x010a
        /*0cb6*/ 	.byte	0xff
	.zero		1


	//   ....[187]....
        /*0cb8*/ 	.word	0x0000a760
        /*0cbc*/ 	.word	0x00000000
        /*0cc0*/ 	.word	0x00000188
        /*0cc4*/ 	.short	0x010a
        /*0cc6*/ 	.byte	0xff
	.zero		1


	//   ....[188]....
        /*0cc8*/ 	.word	0x0000a7c0
        /*0ccc*/ 	.word	0x00000000
        /*0cd0*/ 	.word	0x00000160
        /*0cd4*/ 	.short	0x010a
        /*0cd6*/ 	.byte	0xff
	.zero		1


	//   ....[189]....
        /*0cd8*/ 	.word	0x0000a820
        /*0cdc*/ 	.word	0x00000000
        /*0ce0*/ 	.word	0x00000168
        /*0ce4*/ 	.short	0x010a
        /*0ce6*/ 	.byte	0xff
	.zero		1


	//   ....[190]....
        /*0ce8*/ 	.word	0x0000a880
        /*0cec*/ 	.word	0x00000000
        /*0cf0*/ 	.word	0x00000170
        /*0cf4*/ 	.short	0x010a
        /*0cf6*/ 	.byte	0xff
	.zero		1


	//   ....[191]....
        /*0cf8*/ 	.word	0x0000a8e0
        /*0cfc*/ 	.word	0x00000000
        /*0d00*/ 	.word	0x00000178
        /*0d04*/ 	.short	0x010a
        /*0d06*/ 	.byte	0xff
	.zero		1


	//   ....[192]....
        /*0d08*/ 	.word	0x0000a940
        /*0d0c*/ 	.word	0x00000000
        /*0d10*/ 	.word	0x00000160
        /*0d14*/ 	.short	0x010a
        /*0d16*/ 	.byte	0xff
	.zero		1


	//   ....[193]....
        /*0d18*/ 	.word	0x0000a9a0
        /*0d1c*/ 	.word	0x00000000
        /*0d20*/ 	.word	0x00000168
        /*0d24*/ 	.short	0x010a
        /*0d26*/ 	.byte	0xff
	.zero		1


	//   ....[194]....
        /*0d28*/ 	.word	0x0000aa00
        /*0d2c*/ 	.word	0x00000000
        /*0d30*/ 	.word	0x00000170
        /*0d34*/ 	.short	0x010a
        /*0d36*/ 	.byte	0xff
	.zero		1


	//   ....[195]....
        /*0d38*/ 	.word	0x0000aa50
        /*0d3c*/ 	.word	0x00000000
        /*0d40*/ 	.word	0x00000190
        /*0d44*/ 	.short	0x010a
        /*0d46*/ 	.byte	0xff
	.zero		1


	//   ....[196]....
        /*0d48*/ 	.word	0x0000aaa0
        /*0d4c*/ 	.word	0x00000002
        /*0d50*/ 	.word	0x00000140
        /*0d54*/ 	.short	0x010a
        /*0d56*/ 	.byte	0xff
	.zero		1


	//   ....[197]....
        /*0d58*/ 	.word	0x0000aaf0
        /*0d5c*/ 	.word	0x00000071
        /*0d60*/ 	.word	0x000001b0
        /*0d64*/ 	.short	0x010a
        /*0d66*/ 	.byte	0xff
	.zero		1


	//   ....[198]....
        /*0d68*/ 	.word	0x0000ab40
        /*0d6c*/ 	.word	0x00000000
        /*0d70*/ 	.word	0x00000140
        /*0d74*/ 	.short	0x010a
        /*0d76*/ 	.byte	0xff
	.zero		1


	//   ....[199]....
        /*0d78*/ 	.word	0x0000ab90
        /*0d7c*/ 	.word	0x00000000
        /*0d80*/ 	.word	0x00000140
        /*0d84*/ 	.short	0x010a
        /*0d86*/ 	.byte	0xff
	.zero		1


	//   ....[200]....
        /*0d88*/ 	.word	0x0000abe0
        /*0d8c*/ 	.word	0x00000000
        /*0d90*/ 	.word	0x00000140
        /*0d94*/ 	.short	0x010a
        /*0d96*/ 	.byte	0xff
	.zero		1


	//----- nvinfo : EIATTR_NUM_MBARRIERS
	.align		4
.L_48:
        /*0d98*/ 	.byte	0x03, 0x38
        /*0d9a*/ 	.short	0x0042


	//----- nvinfo : EIATTR_EXIT_INSTR_OFFSETS
	.align		4
        /*0d9c*/ 	.byte	0x04, 0x1c
        /*0d9e*/ 	.short	(.L_50 - .L_49)


	//   ....[0]....
.L_49:
        /*0da0*/ 	.word	0x000030f0


	//   ....[1]....
        /*0da4*/ 	.word	0x000035e0


	//   ....[2]....
        /*0da8*/ 	.word	0x00003640


	//   ....[3]....
        /*0dac*/ 	.word	0x00004450


	//   ....[4]....
        /*0db0*/ 	.word	0x00005480


	//   ....[5]....
        /*0db4*/ 	.word	0x000054c0


	//   ....[6]....
        /*0db8*/ 	.word	0x00009a80


	//----- nvinfo : EIATTR_MAX_THREADS
	.align		4
.L_50:
        /*0dbc*/ 	.byte	0x04, 0x05
        /*0dbe*/ 	.short	(.L_52 - .L_51)
.L_51:
        /*0dc0*/ 	.word	0x00000100
        /*0dc4*/ 	.word	0x00000001
        /*0dc8*/ 	.word	0x00000001


	//----- nvinfo : EIATTR_CRS_STACK_SIZE
	.align		4
.L_52:
        /*0dcc*/ 	.byte	0x04, 0x1e
        /*0dce*/ 	.short	(.L_54 - .L_53)
.L_53:
        /*0dd0*/ 	.word	0x00000000


	//----- nvinfo : EIATTR_CBANK_PARAM_SIZE
	.align		4
.L_54:
        /*0dd4*/ 	.byte	0x03, 0x19
        /*0dd6*/ 	.short	0x0800


	//----- nvinfo : EIATTR_PARAM_CBANK
	.align		4
        /*0dd8*/ 	.byte	0x04, 0x0a
        /*0dda*/ 	.short	(.L_56 - .L_55)
	.align		4
.L_55:
        /*0ddc*/ 	.word	index@(.nv.constant0._ZN7cutlass13device_kernelINS_4gemm6kernel13GemmUniversalIN4cute5tupleIJiiiiEEENS1_10collective13CollectiveMmaINS1_35MainloopSm100TmaUmmaWarpSpecializedILi20ELi2ELi4ENS5_IJNS4_1CILi1EEESB_SB_EEEEENS5_IJNSA_ILi64EEENSA_ILi256EEENSA_ILi32EEEEEENS_12float_e5m2_tENS5_IJSB_llEEENS_12float_e4m3_tESJ_NS4_8TiledMMAINS4_8MMA_AtomIJNS4_10MMA_TraitsINS4_19SM100_MMA_F8F6F4_SSEJSI_SK_fSE_SF_NS4_17integral_constantINS4_4UMMA5MajorELSR_1EEESS_NSP_INSQ_7ScaleInELST_0EEESU_EEEEEENS4_6LayoutISC_NS5_IJNSA_ILi0EEESY_SY_EEEEENS5_IJNS4_10UnderscoreES11_S11_EEEEENS4_13SM90_TMA_LOADENS4_14ComposedLayoutINS4_7SwizzleILi2ELi4ELi3EEENS4_18smem_ptr_flag_bitsILi8EEENSX_INS5_IJSE_NSA_ILi8EEEEEENS5_IJSB_SE_EEEEEEEvNS4_8identityES14_NS15_INS16_ILi3ELi4ELi3EEES19_NSX_INS5_IJNSA_ILi128EEES1A_EEENS5_IJSB_S1H_EEEEEEEvS1F_EENS_8epilogue10collective18CollectiveEpilogueINS1N_23Sm100TmaWarpSpecializedILi4ELi2ELi32ELb0ELb0EEEJSH_NS5_IJNSX_ISE_SB_EES1S_EEESI_NS5_IJlSB_lEEESI_S1U_NS1N_6fusion15FusionCallbacksIS1R_NS1V_17LinearCombinationISI_fSI_fLNS_15FloatRoundStyleE2EEESH_S1T_JEEENS4_5SM1004TMEM4LOAD26SM100_TMEM_LOAD_16dp32b32xES14_NS15_IS17_S19_NSX_INS5_IJS1A_SE_EEENS5_IJSE_SB_EEEEEEENS4_39AutoVectorizingCopyWithAssumedAlignmentILi128EEENS4_14SM90_TMA_STOREES28_S2A_S2A_EEEvvEEEEvNT_6ParamsE)
        /*0de0*/ 	.short	0x0380
        /*0de2*/ 	.short	0x0800


	//----- nvinfo : EIATTR_SW_WAR
	.align		4
.L_56:
        /*0de4*/ 	.byte	0x04, 0x36
        /*0de6*/ 	.short	(.L_58 - .L_57)
.L_57:
        /*0de8*/ 	.word	0x00000008
.L_58:


//--------------------- .nv.callgraph             --------------------------
	.section	.nv.callgraph,"",@"SHT_CUDA_CALLGRAPH"
	.align	4
	.sectionentsize	8
	.align		4
        /*0000*/ 	.word	0x00000000
	.align		4
        /*0004*/ 	.word	0xffffffff
	.align		4
        /*0008*/ 	.word	index@(_ZN7cutlass13device_kernelINS_4gemm6kernel13GemmUniversalIN4cute5tupleIJiiiiEEENS1_10collective13CollectiveMmaINS1_35MainloopSm100TmaUmmaWarpSpecializedILi20ELi2ELi4ENS5_IJNS4_1CILi1EEESB_SB_EEEEENS5_IJNSA_ILi64EEENSA_ILi256EEENSA_ILi32EEEEEENS_12float_e5m2_tENS5_IJSB_llEEENS_12float_e4m3_tESJ_NS4_8TiledMMAINS4_8MMA_AtomIJNS4_10MMA_TraitsINS4_19SM100_MMA_F8F6F4_SSEJSI_SK_fSE_SF_NS4_17integral_constantINS4_4UMMA5MajorELSR_1EEESS_NSP_INSQ_7ScaleInELST_0EEESU_EEEEEENS4_6LayoutISC_NS5_IJNSA_ILi0EEESY_SY_EEEEENS5_IJNS4_10UnderscoreES11_S11_EEEEENS4_13SM90_TMA_LOADENS4_14ComposedLayoutINS4_7SwizzleILi2ELi4ELi3EEENS4_18smem_ptr_flag_bitsILi8EEENSX_INS5_IJSE_NSA_ILi8EEEEEENS5_IJSB_SE_EEEEEEEvNS4_8identityES14_NS15_INS16_ILi3ELi4ELi3EEES19_NSX_INS5_IJNSA_ILi128EEES1A_EEENS5_IJSB_S1H_EEEEEEEvS1F_EENS_8epilogue10collective18CollectiveEpilogueINS1N_23Sm100TmaWarpSpecializedILi4ELi2ELi32ELb0ELb0EEEJSH_NS5_IJNSX_ISE_SB_EES1S_EEESI_NS5_IJlSB_lEEESI_S1U_NS1N_6fusion15FusionCallbacksIS1R_NS1V_17LinearCombinationISI_fSI_fLNS_15FloatRoundStyleE2EEESH_S1T_JEEENS4_5SM1004TMEM4LOAD26SM100_TMEM_LOAD_16dp32b32xES14_NS15_IS17_S19_NSX_INS5_IJS1A_SE_EEENS5_IJSE_SB_EEEEEEENS4_39AutoVectorizingCopyWithAssumedAlignmentILi128EEENS4_14SM90_TMA_STOREES28_S2A_S2A_EEEvvEEEEvNT_6ParamsE)
	.align		4
        /*000c*/ 	.word	index@(__assertfail)
	.align		4
        /*0010*/ 	.word	0x00000000
	.align		4
        /*0014*/ 	.word	0xfffffffe
	.align		4
        /*0018*/ 	.word	0x00000000
	.align		4
        /*001c*/ 	.word	0xfffffffd
	.align		4
        /*0020*/ 	.word	0x00000000
	.align		4
        /*0024*/ 	.word	0xfffffffc


//--------------------- .nv.constant4             --------------------------
	.section	.nv.constant4,"a",@progbits
	.align	8
	.align		8
.nv.constant4:
        /*0000*/ 	.dword	__assertfail
	.align		8
        /*0008*/ 	.dword	__unnamed_1
	.align		8
        /*0010*/ 	.dword	__unnamed_2
	.align		8
        /*0018*/ 	.dword	__unnamed_3
	.align		8
        /*0020*/ 	.dword	_ZN40_INTERNAL_df8c5e11_4_k_cu_a69b80ff_278264cuda3std3__45__cpo5beginE
	.align		8
        /*0028*/ 	.dword	_ZN40_INTERNAL_df8c5e11_4_k_cu_a69b80ff_278264cuda3std3__45__cpo3endE
	.align		8
        /*0030*/ 	.dword	_ZN40_INTERNAL_df8c5e11_4_k_cu_a69b80ff_278264cuda3std3__45__cpo6cbeginE
	.align		8
        /*0038*/ 	.dword	_ZN40_INTERNAL_df8c5e11_4_k_cu_a69b80ff_278264cuda3std3__45__cpo4cendE
	.align		8
        /*0040*/ 	.dword	_ZN40_INTERNAL_df8c5e11_4_k_cu_a69b80ff_278264cuda3std3__442_GLOBAL__N__df8c5e11_4_k_cu_a69b80ff_278266ignoreE
	.align		8
        /*0048*/ 	.dword	_ZN40_INTERNAL_df8c5e11_4_k_cu_a69b80ff_278264cuda3std3__419piecewise_constructE
	.align		8
        /*0050*/ 	.dword	_ZN40_INTERNAL_df8c5e11_4_k_cu_a69b80ff_278264cuda3std3__48in_placeE
	.align		8
        /*0058*/ 	.dword	_ZN40_INTERNAL_df8c5e11_4_k_cu_a69b80ff_278264cuda3std6ranges3__45__cpo4swapE
	.align		8
        /*0060*/ 	.dword	_ZN40_INTERNAL_df8c5e11_4_k_cu_a69b80ff_278264cuda3std6ranges3__45__cpo9iter_moveE
	.align		8
        /*0068*/ 	.dword	_ZN40_INTERNAL_df8c5e11_4_k_cu_a69b80ff_278264cute7productE
	.align		8
        /*0070*/ 	.dword	_ZN40_INTERNAL_df8c5e11_4_k_cu_a69b80ff_278264cute1_E
	.align		8
        /*0078*/ 	.dword	$str$25
	.align		8
        /*0080*/ 	.dword	$str$26
	.align		8
        /*0088*/ 	.dword	$str$27
	.align		8
        /*0090*/ 	.dword	$str$28


//--------------------- .text._ZN7cutlass13device_kernelINS_4gemm6kernel13GemmUniversalIN4cute5tupleIJiiiiEEENS1_10collective13CollectiveMmaINS1_35MainloopSm100TmaUmmaWarpSpecializedILi20ELi2ELi4ENS5_IJNS4_1CILi1EEESB_SB_EEEEENS5_IJNSA_ILi64EEENSA_ILi256EEENSA_ILi32EEEEEENS_12float_e5m2_tENS5_IJSB_llEEENS_12float_e4m3_tESJ_NS4_8TiledMMAINS4_8MMA_AtomIJNS4_10MMA_TraitsINS4_19SM100_MMA_F8F6F4_SSEJSI_SK_fSE_SF_NS4_17integral_constantINS4_4UMMA5MajorELSR_1EEESS_NSP_INSQ_7ScaleInELST_0EEESU_EEEEEENS4_6LayoutISC_NS5_IJNSA_ILi0EEESY_SY_EEEEENS5_IJNS4_10UnderscoreES11_S11_EEEEENS4_13SM90_TMA_LOADENS4_14ComposedLayoutINS4_7SwizzleILi2ELi4ELi3EEENS4_18smem_ptr_flag_bitsILi8EEENSX_INS5_IJSE_NSA_ILi8EEEEEENS5_IJSB_SE_EEEEEEEvNS4_8identityES14_NS15_INS16_ILi3ELi4ELi3EEES19_NSX_INS5_IJNSA_ILi128EEES1A_EEENS5_IJSB_S1H_EEEEEEEvS1F_EENS_8epilogue10collective18CollectiveEpilogueINS1N_23Sm100TmaWarpSpecializedILi4ELi2ELi32ELb0ELb0EEEJSH_NS5_IJNSX_ISE_SB_EES1S_EEESI_NS5_IJlSB_lEEESI_S1U_NS1N_6fusion15FusionCallbacksIS1R_NS1V_17LinearCombinationISI_fSI_fLNS_15FloatRoundStyleE2EEESH_S1T_JEEENS4_5SM1004TMEM4LOAD26SM100_TMEM_LOAD_16dp32b32xES14_NS15_IS17_S19_NSX_INS5_IJS1A_SE_EEENS5_IJSE_SB_EEEEEEENS4_39AutoVectorizingCopyWithAssumedAlignmentILi128EEENS4_14SM90_TMA_STOREES28_S2A_S2A_EEEvvEEEEvNT_6ParamsE --------------------------
	.section	.text._ZN7cutlass13device_kernelINS_4gemm6kernel13GemmUniversalIN4cute5tupleIJiiiiEEENS1_10collective13CollectiveMmaINS1_35MainloopSm100TmaUmmaWarpSpecializedILi20ELi2ELi4ENS5_IJNS4_1CILi1EEESB_SB_EEEEENS5_IJNSA_ILi64EEENSA_ILi256EEENSA_ILi32EEEEEENS_12float_e5m2_tENS5_IJSB_llEEENS_12float_e4m3_tESJ_NS4_8TiledMMAINS4_8MMA_AtomIJNS4_10MMA_TraitsINS4_19SM100_MMA_F8F6F4_SSEJSI_SK_fSE_SF_NS4_17integral_constantINS4_4UMMA5MajorELSR_1EEESS_NSP_INSQ_7ScaleInELST_0EEESU_EEEEEENS4_6LayoutISC_NS5_IJNSA_ILi0EEESY_SY_EEEEENS5_IJNS4_10UnderscoreES11_S11_EEEEENS4_13SM90_TMA_LOADENS4_14ComposedLayoutINS4_7SwizzleILi2ELi4ELi3EEENS4_18smem_ptr_flag_bitsILi8EEENSX_INS5_IJSE_NSA_ILi8EEEEEENS5_IJSB_SE_EEEEEEEvNS4_8identityES14_NS15_INS16_ILi3ELi4ELi3EEES19_NSX_INS5_IJNSA_ILi128EEES1A_EEENS5_IJSB_S1H_EEEEEEEvS1F_EENS_8epilogue10collective18CollectiveEpilogueINS1N_23Sm100TmaWarpSpecializedILi4ELi2ELi32ELb0ELb0EEEJSH_NS5_IJNSX_ISE_SB_EES1S_EEESI_NS5_IJlSB_lEEESI_S1U_NS1N_6fusion15FusionCallbacksIS1R_NS1V_17LinearCombinationISI_fSI_fLNS_15FloatRoundStyleE2EEESH_S1T_JEEENS4_5SM1004TMEM4LOAD26SM100_TMEM_LOAD_16dp32b32xES14_NS15_IS17_S19_NSX_INS5_IJS1A_SE_EEENS5_IJSE_SB_EEEEEEENS4_39AutoVectorizingCopyWithAssumedAlignmentILi128EEENS4_14SM90_TMA_STOREES28_S2A_S2A_EEEvvEEEEvNT_6ParamsE,"ax",@progbits
	.align	128
.text._ZN7cutlass13device_kernelINS_4gemm6kernel13GemmUniversalIN4cute5tupleIJiiiiEEENS1_10collective13CollectiveMmaINS1_35MainloopSm100TmaUmmaWarpSpecializedILi20ELi2ELi4ENS5_IJNS4_1CILi1EEESB_SB_EEEEENS5_IJNSA_ILi64EEENSA_ILi256EEENSA_ILi32EEEEEENS_12float_e5m2_tENS5_IJSB_llEEENS_12float_e4m3_tESJ_NS4_8TiledMMAINS4_8MMA_AtomIJNS4_10MMA_TraitsINS4_19SM100_MMA_F8F6F4_SSEJSI_SK_fSE_SF_NS4_17integral_constantINS4_4UMMA5MajorELSR_1EEESS_NSP_INSQ_7ScaleInELST_0EEESU_EEEEEENS4_6LayoutISC_NS5_IJNSA_ILi0EEESY_SY_EEEEENS5_IJNS4_10UnderscoreES11_S11_EEEEENS4_13SM90_TMA_LOADENS4_14ComposedLayoutINS4_7SwizzleILi2ELi4ELi3EEENS4_18smem_ptr_flag_bitsILi8EEENSX_INS5_IJSE_NSA_ILi8EEEEEENS5_IJSB_SE_EEEEEEEvNS4_8identityES14_NS15_INS16_ILi3ELi4ELi3EEES19_NSX_INS5_IJNSA_ILi128EEES1A_EEENS5_IJSB_S1H_EEEEEEEvS1F_EENS_8epilogue10collective18CollectiveEpilogueINS1N_23Sm100TmaWarpSpecializedILi4ELi2ELi32ELb0ELb0EEEJSH_NS5_IJNSX_ISE_SB_EES1S_EEESI_NS5_IJlSB_lEEESI_S1U_NS1N_6fusion15FusionCallbacksIS1R_NS1V_17LinearCombinationISI_fSI_fLNS_15FloatRoundStyleE2EEESH_S1T_JEEENS4_5SM1004TMEM4LOAD26SM100_TMEM_LOAD_16dp32b32xES14_NS15_IS17_S19_NSX_INS5_IJS1A_SE_EEENS5_IJSE_SB_EEEEEEENS4_39AutoVectorizingCopyWithAssumedAlignmentILi128EEENS4_14SM90_TMA_STOREES28_S2A_S2A_EEEvvEEEEvNT_6ParamsE:
        .type           _ZN7cutlass13device_kernelINS_4gemm6kernel13GemmUniversalIN4cute5tupleIJiiiiEEENS1_10collective13CollectiveMmaINS1_35MainloopSm100TmaUmmaWarpSpecializedILi20ELi2ELi4ENS5_IJNS4_1CILi1EEESB_SB_EEEEENS5_IJNSA_ILi64EEENSA_ILi256EEENSA_ILi32EEEEEENS_12float_e5m2_tENS5_IJSB_llEEENS_12float_e4m3_tESJ_NS4_8TiledMMAINS4_8MMA_AtomIJNS4_10MMA_TraitsINS4_19SM100_MMA_F8F6F4_SSEJSI_SK_fSE_SF_NS4_17integral_constantINS4_4UMMA5MajorELSR_1EEESS_NSP_INSQ_7ScaleInELST_0EEESU_EEEEEENS4_6LayoutISC_NS5_IJNSA_ILi0EEESY_SY_EEEEENS5_IJNS4_10UnderscoreES11_S11_EEEEENS4_13SM90_TMA_LOADENS4_14ComposedLayoutINS4_7SwizzleILi2ELi4ELi3EEENS4_18smem_ptr_flag_bitsILi8EEENSX_INS5_IJSE_NSA_ILi8EEEEEENS5_IJSB_SE_EEEEEEEvNS4_8identityES14_NS15_INS16_ILi3ELi4ELi3EEES19_NSX_INS5_IJNSA_ILi128EEES1A_EEENS5_IJSB_S1H_EEEEEEEvS1F_EENS_8epilogue10collective18CollectiveEpilogueINS1N_23Sm100TmaWarpSpecializedILi4ELi2ELi32ELb0ELb0EEEJSH_NS5_IJNSX_ISE_SB_EES1S_EEESI_NS5_IJlSB_lEEESI_S1U_NS1N_6fusion15FusionCallbacksIS1R_NS1V_17LinearCombinationISI_fSI_fLNS_15FloatRoundStyleE2EEESH_S1T_JEEENS4_5SM1004TMEM4LOAD26SM100_TMEM_LOAD_16dp32b32xES14_NS15_IS17_S19_NSX_INS5_IJS1A_SE_EEENS5_IJSE_SB_EEEEEEENS4_39AutoVectorizingCopyWithAssumedAlignmentILi128EEENS4_14SM90_TMA_STOREES28_S2A_S2A_EEEvvEEEEvNT_6ParamsE,@function
        .size           _ZN7cutlass13device_kernelINS_4gemm6kernel13GemmUniversalIN4cute5tupleIJiiiiEEENS1_10collective13CollectiveMmaINS1_35MainloopSm100TmaUmmaWarpSpecializedILi20ELi2ELi4ENS5_IJNS4_1CILi1EEESB_SB_EEEEENS5_IJNSA_ILi64EEENSA_ILi256EEENSA_ILi32EEEEEENS_12float_e5m2_tENS5_IJSB_llEEENS_12float_e4m3_tESJ_NS4_8TiledMMAINS4_8MMA_AtomIJNS4_10MMA_TraitsINS4_19SM100_MMA_F8F6F4_SSEJSI_SK_fSE_SF_NS4_17integral_constantINS4_4UMMA5MajorELSR_1EEESS_NSP_INSQ_7ScaleInELST_0EEESU_EEEEEENS4_6LayoutISC_NS5_IJNSA_ILi0EEESY_SY_EEEEENS5_IJNS4_10UnderscoreES11_S11_EEEEENS4_13SM90_TMA_LOADENS4_14ComposedLayoutINS4_7SwizzleILi2ELi4ELi3EEENS4_18smem_ptr_flag_bitsILi8EEENSX_INS5_IJSE_NSA_ILi8EEEEEENS5_IJSB_SE_EEEEEEEvNS4_8identityES14_NS15_INS16_ILi3ELi4ELi3EEES19_NSX_INS5_IJNSA_ILi128EEES1A_EEENS5_IJSB_S1H_EEEEEEEvS1F_EENS_8epilogue10collective18CollectiveEpilogueINS1N_23Sm100TmaWarpSpecializedILi4ELi2ELi32ELb0ELb0EEEJSH_NS5_IJNSX_ISE_SB_EES1S_EEESI_NS5_IJlSB_lEEESI_S1U_NS1N_6fusion15FusionCallbacksIS1R_NS1V_17LinearCombinationISI_fSI_fLNS_15FloatRoundStyleE2EEESH_S1T_JEEENS4_5SM1004TMEM4LOAD26SM100_TMEM_LOAD_16dp32b32xES14_NS15_IS17_S19_NSX_INS5_IJS1A_SE_EEENS5_IJSE_SB_EEEEEEENS4_39AutoVectorizingCopyWithAssumedAlignmentILi128EEENS4_14SM90_TMA_STOREES28_S2A_S2A_EEEvvEEEEvNT_6ParamsE,(.L_x_219 - _ZN7cutlass13device_kernelINS_4gemm6kernel13GemmUniversalIN4cute5tupleIJiiiiEEENS1_10collective13CollectiveMmaINS1_35MainloopSm100TmaUmmaWarpSpecializedILi20ELi2ELi4ENS5_IJNS4_1CILi1EEESB_SB_EEEEENS5_IJNSA_ILi64EEENSA_ILi256EEENSA_ILi32EEEEEENS_12float_e5m2_tENS5_IJSB_llEEENS_12float_e4m3_tESJ_NS4_8TiledMMAINS4_8MMA_AtomIJNS4_10MMA_TraitsINS4_19SM100_MMA_F8F6F4_SSEJSI_SK_fSE_SF_NS4_17integral_constantINS4_4UMMA5MajorELSR_1EEESS_NSP_INSQ_7ScaleInELST_0EEESU_EEEEEENS4_6LayoutISC_NS5_IJNSA_ILi0EEESY_SY_EEEEENS5_IJNS4_10UnderscoreES11_S11_EEEEENS4_13SM90_TMA_LOADENS4_14ComposedLayoutINS4_7SwizzleILi2ELi4ELi3EEENS4_18smem_ptr_flag_bitsILi8EEENSX_INS5_IJSE_NSA_ILi8EEEEEENS5_IJSB_SE_EEEEEEEvNS4_8identityES14_NS15_INS16_ILi3ELi4ELi3EEES19_NSX_INS5_IJNSA_ILi128EEES1A_EEENS5_IJSB_S1H_EEEEEEEvS1F_EENS_8epilogue10collective18CollectiveEpilogueINS1N_23Sm100TmaWarpSpecializedILi4ELi2ELi32ELb0ELb0EEEJSH_NS5_IJNSX_ISE_SB_EES1S_EEESI_NS5_IJlSB_lEEESI_S1U_NS1N_6fusion15FusionCallbacksIS1R_NS1V_17LinearCombinationISI_fSI_fLNS_15FloatRoundStyleE2EEESH_S1T_JEEENS4_5SM1004TMEM4LOAD26SM100_TMEM_LOAD_16dp32b32xES14_NS15_IS17_S19_NSX_INS5_IJS1A_SE_EEENS5_IJSE_SB_EEEEEEENS4_39AutoVectorizingCopyWithAssumedAlignmentILi128EEENS4_14SM90_TMA_STOREES28_S2A_S2A_EEEvvEEEEvNT_6ParamsE)
        .other          _ZN7cutlass13device_kernelINS_4gemm6kernel13GemmUniversalIN4cute5tupleIJiiiiEEENS1_10collective13CollectiveMmaINS1_35MainloopSm100TmaUmmaWarpSpecializedILi20ELi2ELi4ENS5_IJNS4_1CILi1EEESB_SB_EEEEENS5_IJNSA_ILi64EEENSA_ILi256EEENSA_ILi32EEEEEENS_12float_e5m2_tENS5_IJSB_llEEENS_12float_e4m3_tESJ_NS4_8TiledMMAINS4_8MMA_AtomIJNS4_10MMA_TraitsINS4_19SM100_MMA_F8F6F4_SSEJSI_SK_fSE_SF_NS4_17integral_constantINS4_4UMMA5MajorELSR_1EEESS_NSP_INSQ_7ScaleInELST_0EEESU_EEEEEENS4_6LayoutISC_NS5_IJNSA_ILi0EEESY_SY_EEEEENS5_IJNS4_10UnderscoreES11_S11_EEEEENS4_13SM90_TMA_LOADENS4_14ComposedLayoutINS4_7SwizzleILi2ELi4ELi3EEENS4_18smem_ptr_flag_bitsILi8EEENSX_INS5_IJSE_NSA_ILi8EEEEEENS5_IJSB_SE_EEEEEEEvNS4_8identityES14_NS15_INS16_ILi3ELi4ELi3EEES19_NSX_INS5_IJNSA_ILi128EEES1A_EEENS5_IJSB_S1H_EEEEEEEvS1F_EENS_8epilogue10collective18CollectiveEpilogueINS1N_23Sm100TmaWarpSpecializedILi4ELi2ELi32ELb0ELb0EEEJSH_NS5_IJNSX_ISE_SB_EES1S_EEESI_NS5_IJlSB_lEEESI_S1U_NS1N_6fusion15FusionCallbacksIS1R_NS1V_17LinearCombinationISI_fSI_fLNS_15FloatRoundStyleE2EEESH_S1T_JEEENS4_5SM1004TMEM4LOAD26SM100_TMEM_LOAD_16dp32b32xES14_NS15_IS17_S19_NSX_INS5_IJS1A_SE_EEENS5_IJSE_SB_EEEEEEENS4_39AutoVectorizingCopyWithAssumedAlignmentILi128EEENS4_14SM90_TMA_STOREES28_S2A_S2A_EEEvvEEEEvNT_6ParamsE,@"STO_CUDA_ENTRY STV_DEFAULT"
_ZN7cutlass13device_kernelINS_4gemm6kernel13GemmUniversalIN4cute5tupleIJiiiiEEENS1_10collective13CollectiveMmaINS1_35MainloopSm100TmaUmmaWarpSpecializedILi20ELi2ELi4ENS5_IJNS4_1CILi1EEESB_SB_EEEEENS5_IJNSA_ILi64EEENSA_ILi256EEENSA_ILi32EEEEEENS_12float_e5m2_tENS5_IJSB_llEEENS_12float_e4m3_tESJ_NS4_8TiledMMAINS4_8MMA_AtomIJNS4_10MMA_TraitsINS4_19SM100_MMA_F8F6F4_SSEJSI_SK_fSE_SF_NS4_17integral_constantINS4_4UMMA5MajorELSR_1EEESS_NSP_INSQ_7ScaleInELST_0EEESU_EEEEEENS4_6LayoutISC_NS5_IJNSA_ILi0EEESY_SY_EEEEENS5_IJNS4_10UnderscoreES11_S11_EEEEENS4_13SM90_TMA_LOADENS4_14ComposedLayoutINS4_7SwizzleILi2ELi4ELi3EEENS4_18smem_ptr_flag_bitsILi8EEENSX_INS5_IJSE_NSA_ILi8EEEEEENS5_IJSB_SE_EEEEEEEvNS4_8identityES14_NS15_INS16_ILi3ELi4ELi3EEES19_NSX_INS5_IJNSA_ILi128EEES1A_EEENS5_IJSB_S1H_EEEEEEEvS1F_EENS_8epilogue10collective18CollectiveEpilogueINS1N_23Sm100TmaWarpSpecializedILi4ELi2ELi32ELb0ELb0EEEJSH_NS5_IJNSX_ISE_SB_EES1S_EEESI_NS5_IJlSB_lEEESI_S1U_NS1N_6fusion15FusionCallbacksIS1R_NS1V_17LinearCombinationISI_fSI_fLNS_15FloatRoundStyleE2EEESH_S1T_JEEENS4_5SM1004TMEM4LOAD26SM100_TMEM_LOAD_16dp32b32xES14_NS15_IS17_S19_NSX_INS5_IJS1A_SE_EEENS5_IJSE_SB_EEEEEEENS4_39AutoVectorizingCopyWithAssumedAlignmentILi128EEENS4_14SM90_TMA_STOREES28_S2A_S2A_EEEvvEEEEvNT_6ParamsE:
[----:B------:R-:W1:Y:S01]  /*0000*/  LDC R1, c[0x0][0x37c] ;  /* 0x0000df00ff017b82 */ /* 0x000e620000000800 */
[----:B------:R-:W2:Y:S01]  /*0010*/  S2R R108, SR_TID.X ;  /* 0x00000000006c7919 */ /* 0x000ea20000002100 */
[----:B------:R-:W3:Y:S01]  /*0020*/  LDCU.64 UR4, c[0x0][0x890] ;  /* 0x00011200ff0477ac */ /* 0x000ee20008000a00 */
[----:B------:R-:W-:Y:S02]  /*0030*/  PRMT R96, RZ, 0x7610, R96 ;  /* 0x00007610ff607816 */ /* 0x000fe40000000060 */
[----:B------:R-:W-:Y:S01]  /*0040*/  ELECT P5, URZ, PT ;  /* 0x0000000000ff782f */ /* 0x000fe200038a0000 */
[----:B------:R-:W4:Y:S01]  /*0050*/  LDCU.64 UR46, c[0x0][0x358] ;  /* 0x00006b00ff2e77ac */ /* 0x000f220008000a00 */
[----:B---3--:R-:W-:-:S04]  /*0060*/  UISETP.NE.U32.AND UP0, UPT, UR4, URZ, UPT ;  /* 0x000000ff0400728c */ /* 0x008fc8000bf05070 */
[----:B------:R-:W-:Y:S01]  /*0070*/  UISETP.NE.AND.EX UP0, UPT, UR5, URZ, UPT, UP0 ;  /* 0x000000ff0500728c */ /* 0x000fe2000bf05300 */
[----:B--2---:R-:W-:-:S05]  /*0080*/  SHF.R.U32.HI R101, RZ, 0x5, R108 ;  /* 0x00000005ff657819 */ /* 0x004fca000001166c */
[----:B------:R-:W2:Y:S02]  /*0090*/  SHFL.IDX PT, R0, R101, RZ, 0x1f ;  /* 0x00001fff65007589 */ /* 0x000ea400000e0000 */
[----:B--2---:R-:W-:Y:S01]  /*00a0*/  R2UR UR8, R0 ;  /* 0x00000000000872ca */ /* 0x004fe200000e0000 */
[----:B-1--4-:R-:W-:-:S14]  /*00b0*/  BRA.U UP0, `(.L_x_0) ;  /* 0x00000001002c7547 */ /* 0x012fdc000b800000 */
[----:B------:R-:W1:Y:S02]  /*00c0*/  LDCU.64 UR6, c[0x0][0x888] ;  /* 0x00011100ff0677ac */ /* 0x000e640008000a00 */
[----:B-1----:R-:W-:-:S04]  /*00d0*/  UISETP.NE.U32.AND UP0, UPT, UR6, URZ, UPT ;  /* 0x000000ff0600728c */ /* 0x002fc8000bf05070 */
[----:B------:R-:W-:-:S09]  /*00e0*/  UISETP.NE.AND.EX UP0, UPT, UR7, URZ, UPT, UP0 ;  /* 0x000000ff0700728c */ /* 0x000fd2000bf05300 */
[----:B------:R-:W-:Y:S05]  /*00f0*/  BRA.U !UP0, `(.L_x_1) ;  /* 0x0000000108107547 */ /* 0x000fea000b800000 */
[----:B------:R-:W1:Y:S02]  /*0100*/  LDC.64 R2, c[0x0][0x888] ;  /* 0x00022200ff027b82 */ /* 0x000e640000000a00 */
[----:B-1----:R1:W5:Y:S01]  /*0110*/  LDG.E R49, desc[UR46][R2.64] ;  /* 0x0000002e02317981 */ /* 0x002362000c1e1900 */
[----:B------:R-:W-:Y:S01]  /*0120*/  HFMA2 R96, -RZ, RZ, 0, 5.9604644775390625e-08 ;  /* 0x00000001ff607431 */ /* 0x000fe200000001ff */
[----:B------:R-:W-:Y:S05]  /*0130*/  BRA `(.L_x_0) ;  /* 0x00000000000c7947 */ /* 0x000fea0003800000 */
.L_x_1:
[----:B------:R-:W1:Y:S01]  /*0140*/  LDCU UR6, c[0x0][0x880] ;  /* 0x00011000ff0677ac */ /* 0x000e620008000800 */
[----:B------:R-:W-:Y:S01]  /*0150*/  HFMA2 R96, -RZ, RZ, 0, 5.9604644775390625e-08 ;  /* 0x00000001ff607431 */ /* 0x000fe200000001ff */
[----:B-1----:R-:W-:-:S07]  /*0160*/  MOV R49, UR6 ;  /* 0x0000000600317c02 */ /* 0x002fce0008000f00 */
.L_x_0:
[----:B------:R-:W2:Y:S02]  /*0170*/  LDCU.64 UR6, c[0x0][0x8b0] ;  /* 0x00011600ff0677ac */ /* 0x000ea40008000a00 */
[----:B--2---:R-:W-:-:S04]  /*0180*/  UISETP.NE.U32.AND UP0, UPT, UR6, URZ, UPT ;  /* 0x000000ff0600728c */ /* 0x004fc8000bf05070 */
[----:B------:R-:W-:-:S09]  /*0190*/  UISETP.NE.AND.EX UP0, UPT, UR7, URZ, UPT, UP0 ;  /* 0x000000ff0700728c */ /* 0x000fd2000bf05300 */
[----:B------:R-:W-:Y:S05]  /*01a0*/  BRA.U UP0, `(.L_x_2) ;  /* 0x0000000100247547 */ /* 0x000fea000b800000 */
[----:B------:R-:W2:Y:S02]  /*01b0*/  LDCU.64 UR6, c[0x0][0x8a8] ;  /* 0x00011500ff0677ac */ /* 0x000ea40008000a00 */
[----:B--2---:R-:W-:-:S04]  /*01c0*/  UISETP.NE.U32.AND UP0, UPT, UR6, URZ, UPT ;  /* 0x000000ff0600728c */ /* 0x004fc8000bf05070 */
[----:B------:R-:W-:-:S09]  /*01d0*/  UISETP.NE.AND.EX UP0, UPT, UR7, URZ, UPT, UP0 ;  /* 0x000000ff0700728c */ /* 0x000fd2000bf05300 */
[----:B------:R-:W-:Y:S05]  /*01e0*/  BRA.U !UP0, `(.L_x_3) ;  /* 0x00000001080c7547 */ /* 0x000fea000b800000 */
[----:B-1----:R-:W1:Y:S02]  /*01f0*/  LDC.64 R2, c[0x0][0x8a8] ;  /* 0x00022a00ff027b82 */ /* 0x002e640000000a00 */
[----:B-1----:R2:W5:Y:S01]  /*0200*/  LDG.E R47, desc[UR46][R2.64] ;  /* 0x0000002e022f7981 */ /* 0x002562000c1e1900 */
[----:B------:R-:W-:Y:S05]  /*0210*/  BRA `(.L_x_2) ;  /* 0x0000000000087947 */ /* 0x000fea0003800000 */
.L_x_3:
[----:B------:R-:W2:Y:S02]  /*0220*/  LDCU UR6, c[0x0][0x8a0] ;  /* 0x00011400ff0677ac */ /* 0x000ea40008000800 */
[----:B--2---:R-:W-:Y:S02]  /*0230*/  MOV R47, UR6 ;  /* 0x00000006002f7c02 */ /* 0x004fe40008000f00 */
.L_x_2:
[----:B------:R-:W-:Y:S01]  /*0240*/  IMAD.U32 R0, RZ, RZ, UR8 ;  /* 0x00000008ff007e24 */ /* 0x000fe2000f8e00ff */
[----:B------:R-:W-:Y:S04]  /*0250*/  BSSY.RECONVERGENT B0, `(.L_x_4) ;  /* 0x000000c000007945 */ /* 0x000fe80003800200 */
[C---:B------:R-:W-:Y:S02]  /*0260*/  ISETP.NE.OR P1, PT, R0.reuse, 0x1, !P5 ;  /* 0x000000010000780c */ /* 0x040fe40006f25670 */
[----:B------:R-:W-:-:S11]  /*0270*/  ISETP.NE.OR P0, PT, R0, 0x3, !P5 ;  /* 0x000000030000780c */ /* 0x000fd60006f05670 */
[----:B------:R-:W-:Y:S05]  /*0280*/  @P1 BRA `(.L_x_5) ;  /* 0x0000000000201947 */ /* 0x000fea0003800000 */
[----:B------:R-:W3:Y:S02]  /*0290*/  LDCU.64 UR6, c[0x0][0x348] ;  /* 0x00006900ff0677ac */ /* 0x000ee40008000a00 */
[----:B---3--:R-:W-:Y:S02]  /*02a0*/  UIADD3 UR10, UP1, UPT, UR6, 0x80, URZ ;  /* 0x00000080060a7890 */ /* 0x008fe4000ff3e0ff */
[----:B------:R-:W-:Y:S02]  /*02b0*/  UIADD3 UR6, UP0, UPT, UR6, 0x180, URZ ;  /* 0x0000018006067890 */ /* 0x000fe4000ff1e0ff */
[----:B------:R-:W-:Y:S02]  /*02c0*/  UIADD3.X UR11, UPT, UPT, URZ, UR7, URZ, UP1, !UPT ;  /* 0x00000007ff0b7290 */ /* 0x000fe40008ffe4ff */
[----:B------:R-:W-:-:S07]  /*02d0*/  UIADD3.X UR7, UPT, UPT, URZ, UR7, URZ, UP0, !UPT ;  /* 0x00000007ff077290 */ /* 0x000fce00087fe4ff */
[----:B------:R3:W-:Y:S02]  /*02e0*/  UTMACCTL.PF [UR10] ;  /* 0x000000000a0079b9 */ /* 0x0007e40008040000 */
[----:B------:R3:W-:Y:S02]  /*02f0*/  UTMACCTL.PF [UR6] ;  /* 0x00000000060079b9 */ /* 0x0007e40008040000 */
[----:B---3--:R-:W-:Y:S01]  /*0300*/  NOP ;  /* 0x0000000000007918 */ /* 0x008fe20000000000 */
.L_x_5:
[----:B------:R-:W-:Y:S05]  /*0310*/  BSYNC.RECONVERGENT B0 ;  /* 0x0000000000007941 */ /* 0x000fea0003800200 */
.L_x_4:
[----:B------:R-:W-:Y:S04]  /*0320*/  BSSY.RECONVERGENT B0, `(.L_x_6) ;  /* 0x000000a000007945 */ /* 0x000fe80003800200 */
        /* <DEDUP_REMOVED lines=9> */
.L_x_7:
[----:B------:R-:W-:Y:S05]  /*03c0*/  BSYNC.RECONVERGENT B0 ;  /* 0x0000000000007941 */ /* 0x000fea0003800200 */
.L_x_6:
[----:B------:R-:W3:Y:S01]  /*03d0*/  LDCU.64 UR6, c[0x0][0x888] ;  /* 0x00011100ff0677ac */ /* 0x000ee20008000a00 */
[----:B------:R-:W-:Y:S02]  /*03e0*/  UISETP.EQ.U32.AND UP1, UPT, UR4, URZ, UPT ;  /* 0x000000ff0400728c */ /* 0x000fe4000bf22070 */
[----:B------:R-:W-:Y:S02]  /*03f0*/  UPLOP3.LUT UP2, UPT, UPT, UPT, UPT, 0x80, 0x8 ;  /* 0x000000000008789c */ /* 0x000fe40003f4f070 */
[----:B---3--:R-:W-:-:S04]  /*0400*/  UISETP.NE.U32.AND UP0, UPT, UR6, URZ, UPT ;  /* 0x000000ff0600728c */ /* 0x008fc8000bf05070 */
[----:B------:R-:W-:-:S04]  /*0410*/  UISETP.NE.AND.EX UP0, UPT, UR7, URZ, UPT, UP0 ;  /* 0x000000ff0700728c */ /* 0x000fc8000bf05300 */
[----:B------:R-:W-:-:S04]  /*0420*/  UISETP.EQ.OR.EX UP3, UPT, UR5, URZ, !UP0, UP1 ;  /* 0x000000ff0500728c */ /* 0x000fc8000c762710 */
[----:B------:R-:W-:-:S05]  /*0430*/  UP2UR UR50, UPR, URZ, 0x8 ;  /* 0x00000008ff327883 */ /* 0x000fca0008000000 */
[----:B------:R-:W-:Y:S07]  /*0440*/  BRA.U !UP3, `(.L_x_8) ;  /* 0x000000010b207547 */ /* 0x000fee000b800000 */
[----:B------:R-:W-:Y:S01]  /*0450*/  UISETP.NE.U32.AND UP2, UPT, UR4, URZ, UPT ;  /* 0x000000ff0400728c */ /* 0x000fe2000bf45070 */
[----:B-----5:R-:W-:Y:S01]  /*0460*/  FSETP.NEU.AND P0, PT, R49, RZ, PT ;  /* 0x000000ff3100720b */ /* 0x020fe20003f0d000 */
[----:B------:R-:W-:Y:S02]  /*0470*/  USEL UR4, URZ, 0xffffffff, UP0 ;  /* 0xffffffffff047887 */ /* 0x000fe40008000000 */
[----:B------:R-:W-:-:S10]  /*0480*/  UISETP.NE.AND.EX UP2, UPT, UR5, URZ, UPT, UP2 ;  /* 0x000000ff0500728c */ /* 0x000fd4000bf45320 */
[----:B------:R-:W-:Y:S01]  /*0490*/  VOTEU.ANY UP1, P0 ;  /* 0x0000000000ff7886 */ /* 0x000fe20000020100 */
[----:B------:R-:W-:-:S04]  /*04a0*/  @!UP2 USEL UR4, URZ, 0xffffffff, UP1 ;  /* 0xffffffffff04a887 */ /* 0x000fc80008800000 */
[----:B------:R-:W-:-:S04]  /*04b0*/  ULOP3.LUT UR4, UR4, 0x1, URZ, 0xc0, !UPT ;  /* 0x0000000104047892 */ /* 0x000fc8000f8ec0ff */
[----:B------:R-:W-:-:S11]  /*04c0*/  UISETP.NE.U32.AND UP2, UPT, UR4, 0x1, UPT ;  /* 0x000000010400788c */ /* 0x000fd6000bf45070 */
.L_x_8:
[----:B-12---:R-:W1:Y:S01]  /*04d0*/  SHFL.IDX PT, R2, R101, RZ, 0x1f ;  /* 0x00001fff65027589 */ /* 0x006e6200000e0000 */
[----:B------:R-:W-:-:S04]  /*04e0*/  UISETP.NE.AND UP1, UPT, UR8, 0x2, UPT ;  /* 0x000000020800788c */ /* 0x000fc8000bf25270 */
[----:B------:R-:W-:Y:S01]  /*04f0*/  USEL UR6, URZ, 0x1, UP1 ;  /* 0x00000001ff067887 */ /* 0x000fe20008800000 */
[----:B-1----:R-:W-:-:S13]  /*0500*/  ISETP.NE.AND P0, PT, R2, RZ, PT ;  /* 0x000000ff0200720c */ /* 0x002fda0003f05270 */
[----:B------:R-:W-:Y:S05]  /*0510*/  @P0 BRA `(.L_x_9) ;  /* 0x0000000000d40947 */ /* 0x000fea0003800000 */
[----:B------:R-:W-:Y:S01]  /*0520*/  ELECT P0, URZ, PT ;  /* 0x0000000000ff782f */ /* 0x000fe20003800000 */
[----:B------:R-:W-:-:S12]  /*0530*/  BSSY.RECONVERGENT B0, `(.L_x_9) ;  /* 0x0000033000007945 */ /* 0x000fd80003800200 */
[----:B------:R-:W-:Y:S05]  /*0540*/  @!P0 BRA `(.L_x_10) ;  /* 0x0000000000c48947 */ /* 0x000fea0003800000 */
[----:B------:R-:W1:Y:S01]  /*0550*/  S2UR UR5, SR_CgaCtaId ;  /* 0x00000000000579c3 */ /* 0x000e620000008800 */
[----:B------:R-:W-:Y:S01]  /*0560*/  UMOV UR7, 0x400 ;  /* 0x0000040000077882 */ /* 0x000fe20000000000 */
[----:B------:R-:W-:Y:S02]  /*0570*/  UMOV UR4, 0x1 ;  /* 0x0000000100047882 */ /* 0x000fe40000000000 */
[----:B------:R-:W-:-:S04]  /*0580*/  UIADD3 UR10, UPT, UPT, -UR4, 0x100000, URZ ;  /* 0x00100000040a7890 */ /* 0x000fc8000fffe1ff */
[----:B------:R-:W-:Y:S02]  /*0590*/  USHF.L.U32 UR11, UR10, 0xb, URZ ;  /* 0x0000000b0a0b7899 */ /* 0x000fe400080006ff */
[----:B------:R-:W-:Y:S02]  /*05a0*/  USHF.L.U32 UR10, UR10, 0x1, URZ ;  /* 0x000000010a0a7899 */ /* 0x000fe400080006ff */
[----:B-1----:R-:W-:Y:S01]  /*05b0*/  ULEA UR5, UR5, UR7, 0x18 ;  /* 0x0000000705057291 */ /* 0x002fe2000f8ec0ff */
[----:B------:R-:W1:Y:S11]  /*05c0*/  FENCE.VIEW.ASYNC.S ;  /* 0x00000000000073c6 */ /* 0x000e760000000000 */
[----:B-1----:R1:W2:Y:S01]  /*05d0*/  SYNCS.EXCH.64 URZ, [UR5], UR10 ;  /* 0x0000000a05ff75b2 */ /* 0x0022a20008000100 */
[----:B------:R1:W3:Y:S01]  /*05e0*/  SYNCS.EXCH.64 URZ, [UR5+0xa0], UR10 ;  /* 0x0000a00a05ff75b2 */ /* 0x0002e20008000100 */
[----:B------:R1:W4:Y:S01]  /*05f0*/  SYNCS.EXCH.64 URZ, [UR5+0x8], UR10 ;  /* 0x0000080a05ff75b2 */ /* 0x0003220008000100 */
[----:B------:R1:W1:Y:S01]  /*0600*/  SYNCS.EXCH.64 URZ, [UR5+0xa8], UR10 ;  /* 0x0000a80a05ff75b2 */ /* 0x0002620008000100 */
        /* <DEDUP_REMOVED lines=36> */
[----:B--234-:R-:W-:Y:S01]  /*0850*/  NOP ;  /* 0x0000000000007918 */ /* 0x01cfe20000000000 */
.L_x_10:
[----:B-1----:R-:W-:Y:S05]  /*0860*/  BSYNC.RECONVERGENT B0 ;  /* 0x0000000000007941 */ /* 0x002fea0003800200 */
.L_x_9:
[----:B------:R-:W1:Y:S01]  /*0870*/  SHFL.IDX PT, R2, R101, RZ, 0x1f ;  /* 0x00001fff65027589 */ /* 0x000e6200000e0000 */
[----:B------:R-:W-:Y:S01]  /*0880*/  NOP ;  /* 0x0000000000007918 */ /* 0x000fe20000000000 */
[----:B-1----:R-:W-:-:S13]  /*0890*/  ISETP.NE.AND P0, PT, R2, 0x1, PT ;  /* 0x000000010200780c */ /* 0x002fda0003f05270 */
[----:B------:R-:W-:Y:S05]  /*08a0*/  @P0 BRA `(.L_x_11) ;  /* 0x0000000000580947 */ /* 0x000fea0003800000 */
[----:B------:R-:W1:Y:S01]  /*08b0*/  S2UR UR7, SR_CgaCtaId ;  /* 0x00000000000779c3 */ /* 0x000e620000008800 */
[----:B------:R-:W-:Y:S01]  /*08c0*/  UMOV UR9, 0x400 ;  /* 0x0000040000097882 */ /* 0x000fe20000000000 */
[----:B------:R-:W-:Y:S01]  /*08d0*/  UMOV UR5, 0x20 ;  /* 0x0000002000057882 */ /* 0x000fe20000000000 */
[----:B------:R-:W-:Y:S01]  /*08e0*/  UMOV UR4, 0x80 ;  /* 0x0000008000047882 */ /* 0x000fe20000000000 */
[----:B------:R-:W-:-:S04]  /*08f0*/  UIADD3 UR10, UPT, UPT, -UR5, 0x100000, URZ ;  /* 0x00100000050a7890 */ /* 0x000fc8000fffe1ff */
[----:B------:R-:W-:Y:S02]  /*0900*/  USHF.L.U32 UR11, UR10, 0xb, URZ ;  /* 0x0000000b0a0b7899 */ /* 0x000fe400080006ff */
[----:B------:R-:W-:Y:S02]  /*0910*/  USHF.L.U32 UR10, UR10, 0x1, URZ ;  /* 0x000000010a0a7899 */ /* 0x000fe400080006ff */
[----:B------:R-:W-:-:S04]  /*0920*/  UIADD3 UR4, UPT, UPT, -UR4, 0x100000, URZ ;  /* 0x0010000004047890 */ /* 0x000fc8000fffe1ff */
[----:B------:R-:W-:Y:S02]  /*0930*/  USHF.L.U32 UR5, UR4, 0xb, URZ ;  /* 0x0000000b04057899 */ /* 0x000fe400080006ff */
[----:B------:R-:W-:Y:S01]  /*0940*/  USHF.L.U32 UR4, UR4, 0x1, URZ ;  /* 0x0000000104047899 */ /* 0x000fe200080006ff */
[----:B------:R-:W-:Y:S01]  /*0950*/  ELECT P0, URZ, PT ;  /* 0x0000000000ff782f */ /* 0x000fe20003800000 */
[----:B-1----:R-:W-:Y:S01]  /*0960*/  ULEA UR7, UR7, UR9, 0x18 ;  /* 0x0000000907077291 */ /* 0x002fe2000f8ec0ff */
[----:B------:R-:W1:Y:S11]  /*0970*/  FENCE.VIEW.ASYNC.S ;  /* 0x00000000000073c6 */ /* 0x000e760000000000 */
[----:B-1----:R1:W2:Y:S01]  /*0980*/  SYNCS.EXCH.64 URZ, [UR7+0x140], UR10 ;  /* 0x0001400a07ff75b2 */ /* 0x0022a20008000100 */
[----:B------:R1:W3:Y:S01]  /*0990*/  SYNCS.EXCH.64 URZ, [UR7+0x160], UR4 ;  /* 0x0001600407ff75b2 */ /* 0x0002e20008000100 */
[----:B------:R1:W4:Y:S01]  /*09a0*/  SYNCS.EXCH.64 URZ, [UR7+0x148], UR10 ;  /* 0x0001480a07ff75b2 */ /* 0x0003220008000100 */
[----:B------:R1:W1:Y:S01]  /*09b0*/  SYNCS.EXCH.64 URZ, [UR7+0x168], UR4 ;  /* 0x0001680407ff75b2 */ /* 0x0002620008000100 */
[----:B------:R1:W1:Y:S01]  /*09c0*/  SYNCS.EXCH.64 URZ, [UR7+0x150], UR10 ;  /* 0x0001500a07ff75b2 */ /* 0x0002620008000100 */
[----:B------:R1:W1:Y:S01]  /*09d0*/  SYNCS.EXCH.64 URZ, [UR7+0x170], UR4 ;  /* 0x0001700407ff75b2 */ /* 0x0002620008000100 */
[----:B------:R1:W1:Y:S01]  /*09e0*/  SYNCS.EXCH.64 URZ, [UR7+0x158], UR10 ;  /* 0x0001580a07ff75b2 */ /* 0x0002620008000100 */
[----:B------:R1:W1:Y:S01]  /*09f0*/  SYNCS.EXCH.64 URZ, [UR7+0x178], UR4 ;  /* 0x0001780407ff75b2 */ /* 0x0002620008000100 */
[----:B------:R-:W-:Y:S01]  /*0a00*/  NOP ;  /* 0x0000000000007918 */ /* 0x000fe20000000000 */
.L_x_11:
[----:B------:R-:W2:Y:S01]  /*0a10*/  SHFL.IDX PT, R2, R101, RZ, 0x1f ;  /* 0x00001fff65027589 */ /* 0x000ea200000e0000 */
[----:B------:R-:W-:Y:S01]  /*0a20*/  NOP ;  /* 0x0000000000007918 */ /* 0x000fe20000000000 */
[----:B--2---:R-:W-:-:S13]  /*0a30*/  ISETP.NE.AND P0, PT, R2, 0x3, PT ;  /* 0x000000030200780c */ /* 0x004fda0003f05270 */
[----:B------:R-:W-:Y:S05]  /*0a40*/  @P0 BRA `(.L_x_12) ;  /* 0x0000000000300947 */ /* 0x000fea0003800000 */
[----:B-1----:R-:W1:Y:S01]  /*0a50*/  S2UR UR5, SR_CgaCtaId ;  /* 0x00000000000579c3 */ /* 0x002e620000008800 */
[----:B------:R-:W-:Y:S01]  /*0a60*/  UMOV UR7, 0x400 ;  /* 0x0000040000077882 */ /* 0x000fe20000000000 */
[----:B------:R-:W-:Y:S01]  /*0a70*/  UMOV UR4, 0x20 ;  /* 0x0000002000047882 */ /* 0x000fe20000000000 */
[----:B------:R-:W-:Y:S01]  /*0a80*/  ELECT P0, URZ, PT ;  /* 0x0000000000ff782f */ /* 0x000fe20003800000 */
[----:B------:R-:W-:-:S04]  /*0a90*/  UIADD3 UR10, UPT, UPT, -UR4, 0x100000, URZ ;  /* 0x00100000040a7890 */ /* 0x000fc8000fffe1ff */
[----:B------:R-:W-:Y:S02]  /*0aa0*/  USHF.L.U32 UR11, UR10, 0xb, URZ ;  /* 0x0000000b0a0b7899 */ /* 0x000fe400080006ff */
[----:B------:R-:W-:Y:S02]  /*0ab0*/  USHF.L.U32 UR10, UR10, 0x1, URZ ;  /* 0x000000010a0a7899 */ /* 0x000fe400080006ff */
[----:B-1----:R-:W-:Y:S01]  /*0ac0*/  ULEA UR5, UR5, UR7, 0x18 ;  /* 0x0000000705057291 */ /* 0x002fe2000f8ec0ff */
[----:B------:R-:W1:Y:S11]  /*0ad0*/  FENCE.VIEW.ASYNC.S ;  /* 0x00000000000073c6 */ /* 0x000e760000000000 */
[----:B-1----:R2:W1:Y:S01]  /*0ae0*/  SYNCS.EXCH.64 URZ, [UR5+0x180], UR10 ;  /* 0x0001800a05ff75b2 */ /* 0x0024620008000100 */
[----:B------:R2:W1:Y:S02]  /*0af0*/  SYNCS.EXCH.64 URZ, [UR5+0x188], UR10 ;  /* 0x0001880a05ff75b2 */ /* 0x0004640008000100 */
[----:B--2---:R-:W-:Y:S01]  /*0b00*/  NOP ;  /* 0x0000000000007918 */ /* 0x004fe20000000000 */
.L_x_12:
[----:B------:R-:W2:Y:S01]  /*0b10*/  SHFL.IDX PT, R2, R101, RZ, 0x1f ;  /* 0x00001fff65027589 */ /* 0x000ea200000e0000 */
[----:B------:R-:W-:Y:S01]  /*0b20*/  NOP ;  /* 0x0000000000007918 */ /* 0x000fe20000000000 */
[----:B--2---:R-:W-:-:S13]  /*0b30*/  ISETP.NE.AND P0, PT, R2, 0x4, PT ;  /* 0x000000040200780c */ /* 0x004fda0003f05270 */
[----:B------:R-:W-:Y:S05]  /*0b40*/  @P0 BRA `(.L_x_13) ;  /* 0x00000000004c0947 */ /* 0x000fea0003800000 */
[----:B-1----:R-:W1:Y:S01]  /*0b50*/  S2UR UR5, SR_CgaCtaId ;  /* 0x00000000000579c3 */ /* 0x002e620000008800 */
[----:B------:R-:W-:Y:S01]  /*0b60*/  UMOV UR9, 0x100 ;  /* 0x0000010000097882 */ /* 0x000fe20000000000 */
[----:B------:R-:W-:Y:S01]  /*0b70*/  UMOV UR7, 0x400 ;  /* 0x0000040000077882 */ /* 0x000fe20000000000 */
[----:B------:R-:W-:Y:S01]  /*0b80*/  USEL UR9, UR9, 0xe0, UP2 ;  /* 0x000000e009097887 */ /* 0x000fe20009000000 */
[----:B------:R-:W-:Y:S01]  /*0b90*/  UMOV UR4, 0x1 ;  /* 0x0000000100047882 */ /* 0x000fe20000000000 */
[----:B------:R-:W-:Y:S01]  /*0ba0*/  ELECT P0, URZ, PT ;  /* 0x0000000000ff782f */ /* 0x000fe20003800000 */
[----:B------:R-:W-:-:S04]  /*0bb0*/  UIADD3 UR10, UPT, UPT, -UR4, 0x100000, URZ ;  /* 0x00100000040a7890 */ /* 0x000fc8000fffe1ff */
[----:B------:R-:W-:Y:S02]  /*0bc0*/  USHF.L.U32 UR11, UR10, 0xb, URZ ;  /* 0x0000000b0a0b7899 */ /* 0x000fe400080006ff */
[----:B------:R-:W-:Y:S02]  /*0bd0*/  USHF.L.U32 UR10, UR10, 0x1, URZ ;  /* 0x000000010a0a7899 */ /* 0x000fe400080006ff */
[----:B------:R-:W-:-:S04]  /*0be0*/  UIADD3 UR12, UPT, UPT, -UR9, 0x100000, URZ ;  /* 0x00100000090c7890 */ /* 0x000fc8000fffe1ff */
[----:B------:R-:W-:Y:S02]  /*0bf0*/  USHF.L.U32 UR13, UR12, 0xb, URZ ;  /* 0x0000000b0c0d7899 */ /* 0x000fe400080006ff */
[----:B------:R-:W-:Y:S02]  /*0c00*/  USHF.L.U32 UR12, UR12, 0x1, URZ ;  /* 0x000000010c0c7899 */ /* 0x000fe400080006ff */
[----:B-1----:R-:W-:Y:S01]  /*0c10*/  ULEA UR5, UR5, UR7, 0x18 ;  /* 0x0000000705057291 */ /* 0x002fe2000f8ec0ff */
[----:B------:R-:W1:Y:S11]  /*0c20*/  FENCE.VIEW.ASYNC.S ;  /* 0x00000000000073c6 */ /* 0x000e760000000000 */
[----:B-1----:R2:W1:Y:S01]  /*0c30*/  SYNCS.EXCH.64 URZ, [UR5+0x190], UR10 ;  /* 0x0001900a05ff75b2 */ /* 0x0024620008000100 */
[----:B------:R2:W1:Y:S01]  /*0c40*/  SYNCS.EXCH.64 URZ, [UR5+0x1a0], UR12 ;  /* 0x0001a00c05ff75b2 */ /* 0x0004620008000100 */
[----:B------:R2:W1:Y:S01]  /*0c50*/  SYNCS.EXCH.64 URZ, [UR5+0x198], UR10 ;  /* 0x0001980a05ff75b2 */ /* 0x0004620008000100 */
[----:B------:R2:W1:Y:S02]  /*0c60*/  SYNCS.EXCH.64 URZ, [UR5+0x1a8], UR12 ;  /* 0x0001a80c05ff75b2 */ /* 0x0004640008000100 */
[----:B--2---:R-:W-:Y:S01]  /*0c70*/  NOP ;  /* 0x0000000000007918 */ /* 0x004fe20000000000 */
.L_x_13:
[----:B------:R-:W2:Y:S01]  /*0c80*/  SHFL.IDX PT, R2, R101, RZ, 0x1f ;  /* 0x00001fff65027589 */ /* 0x000ea200000e0000 */
[----:B------:R-:W-:Y:S01]  /*0c90*/  NOP ;  /* 0x0000000000007918 */ /* 0x000fe20000000000 */
[----:B--2---:R-:W-:-:S13]  /*0ca0*/  ISETP.NE.AND P0, PT, R2, 0x5, PT ;  /* 0x000000050200780c */ /* 0x004fda0003f05270 */
[----:B------:R-:W-:Y:S05]  /*0cb0*/  @P0 BRA `(.L_x_14) ;  /* 0x0000000000580947 */ /* 0x000fea0003800000 */
[----:B-1----:R-:W1:Y:S01]  /*0cc0*/  S2UR UR7, SR_CgaCtaId ;  /* 0x00000000000779c3 */ /* 0x002e620000008800 */
        /* <DEDUP_REMOVED lines=12> */
[----:B-1----:R2:W1:Y:S01]  /*0d90*/  SYNCS.EXCH.64 URZ, [UR7+0x1b0], UR10 ;  /* 0x0001b00a07ff75b2 */ /* 0x0024620008000100 */
[----:B------:R2:W1:Y:S01]  /*0da0*/  SYNCS.EXCH.64 URZ, [UR7+0x1d0], UR4 ;  /* 0x0001d00407ff75b2 */ /* 0x0004620008000100 */
[----:B------:R2:W1:Y:S01]  /*0db0*/  SYNCS.EXCH.64 URZ, [UR7+0x1b8], UR10 ;  /* 0x0001b80a07ff75b2 */ /* 0x0004620008000100 */
[----:B------:R2:W1:Y:S01]  /*0dc0*/  SYNCS.EXCH.64 URZ, [UR7+0x1d8], UR4 ;  /* 0x0001d80407ff75b2 */ /* 0x0004620008000100 */
[----:B------:R2:W1:Y:S01]  /*0dd0*/  SYNCS.EXCH.64 URZ, [UR7+0x1c0], UR10 ;  /* 0x0001c00a07ff75b2 */ /* 0x0004620008000100 */
[----:B------:R2:W1:Y:S01]  /*0de0*/  SYNCS.EXCH.64 URZ, [UR7+0x1e0], UR4 ;  /* 0x0001e00407ff75b2 */ /* 0x0004620008000100 */
[----:B------:R2:W1:Y:S01]  /*0df0*/  SYNCS.EXCH.64 URZ, [UR7+0x1c8], UR10 ;  /* 0x0001c80a07ff75b2 */ /* 0x0004620008000100 */
[----:B------:R2:W1:Y:S02]  /*0e00*/  SYNCS.EXCH.64 URZ, [UR7+0x1e8], UR4 ;  /* 0x0001e80407ff75b2 */ /* 0x0004640008000100 */
[----:B--2---:R-:W-:Y:S01]  /*0e10*/  NOP ;  /* 0x0000000000007918 */ /* 0x004fe20000000000 */
.L_x_14:
        /* <DEDUP_REMOVED lines=18> */
.L_x_15:
[----:B-1----:R-:W1:Y:S01]  /*0f40*/  S2UR UR5, SR_CTAID.X ;  /* 0x00000000000579c3 */ /* 0x002e620000002500 */
[----:B------:R-:W-:-:S05]  /*0f50*/  CS2R.32 R95, SR_CgaSize ;  /* 0x00000000005f7805 */ /* 0x000fca0000008a00 */
[----:B------:R-:W-:-:S05]  /*0f60*/  IMAD R95, R95, -0xa0, RZ ;  /* 0xffffff605f5f7824 */ /* 0x000fca00078e02ff */
[----:B------:R-:W-:-:S14]  /*0f70*/  R2UR UR9, R95 ;  /* 0x000000005f0972ca */ /* 0x000fdc00000e0000 */
[----:B------:R-:W2:Y:S01]  /*0f80*/  LDCU UR9, c[0x0][UR9+0x2b0] ;  /* 0x00005600090977ac */ /* 0x000ea20008000800 */
[----:B------:R-:W-:Y:S01]  /*0f90*/  NOP ;  /* 0x0000000000007918 */ /* 0x000fe20000000000 */
[----:B------:R-:W-:-:S05]  /*0fa0*/  CS2R.32 R95, SR_CgaSize ;  /* 0x00000000005f7805 */ /* 0x000fca0000008a00 */
[----:B------:R-:W-:-:S05]  /*0fb0*/  IMAD R95, R95, -0xa0, RZ ;  /* 0xffffff605f5f7824 */ /* 0x000fca00078e02ff */
[----:B------:R-:W-:-:S14]  /*0fc0*/  R2UR UR7, R95 ;  /* 0x000000005f0772ca */ /* 0x000fdc00000e0000 */
[----:B------:R-:W3:Y:S01]  /*0fd0*/  LDCU UR7, c[0x0][UR7+0x2b4] ;  /* 0x00005680070777ac */ /* 0x000ee20008000800 */
[----:B------:R-:W4:Y:S08]  /*0fe0*/  S2UR UR4, SR_CTAID.Y ;  /* 0x00000000000479c3 */ /* 0x000f300000002600 */
[----:B------:R-:W3:Y:S01]  /*0ff0*/  LDC R10, c[0x0][0xb24] ;  /* 0x0002c900ff0a7b82 */ /* 0x000ee20000000800 */
[----:B-1----:R-:W-:-:S02]  /*1000*/  I2FP.F32.U32 R95, UR5 ;  /* 0x00000005005f7c45 */ /* 0x002fc40008201000 */
[----:B------:R-:W-:-:S05]  /*1010*/  CS2R.32 R3, SR_CgaSize ;  /* 0x0000000000037805 */ /* 0x000fca0000008a00 */
[----:B------:R-:W-:-:S06]  /*1020*/  IMAD R3, R3, -0xa0, RZ ;  /* 0xffffff6003037824 */ /* 0x000fcc00078e02ff */
[----:B------:R-:W1:Y:S01]  /*1030*/  LDC R3, c[0x0][R3+0x2a0] ;  /* 0x0000a80003037b82 */ /* 0x000e620000000800 */
[----:B------:R-:W-:Y:S01]  /*1040*/  MOV R15, UR5 ;  /* 0x00000005000f7c02 */ /* 0x000fe20008000f00 */
[----:B--2---:R-:W-:Y:S01]  /*1050*/  FMUL R95, R95, UR9 ;  /* 0x000000095f5f7c20 */ /* 0x004fe20008400000 */
[----:B----4-:R-:W-:Y:S02]  /*1060*/  I2FP.F32.U32 R94, UR4 ;  /* 0x00000004005e7c45 */ /* 0x010fe40008201000 */
[----:B------:R-:W-:-:S05]  /*1070*/  CS2R.32 R2, SR_CgaSize ;  /* 0x0000000000027805 */ /* 0x000fca0000008a00 */
[----:B------:R-:W-:-:S06]  /*1080*/  IMAD R2, R2, -0xa0, RZ ;  /* 0xffffff6002027824 */ /* 0x000fcc00078e02ff */
[----:B------:R-:W2:Y:S01]  /*1090*/  LDC R2, c[0x0][R2+0x2a4] ;  /* 0x0000a90002027b82 */ /* 0x000ea20000000800 */
[----:B------:R-:W-:Y:S01]  /*10a0*/  MOV R14, UR4 ;  /* 0x00000004000e7c02 */ /* 0x000fe20008000f00 */
[----:B------:R-:W4:Y:S01]  /*10b0*/  F2I.U32.TRUNC.NTZ R95, R95 ;  /* 0x0000005f005f7305 */ /* 0x000f22000020f000 */
[----:B---3--:R-:W-:-:S05]  /*10c0*/  FMUL R94, R94, UR7 ;  /* 0x000000075e5e7c20 */ /* 0x008fca0008400000 */
[----:B------:R-:W-:Y:S01]  /*10d0*/  BAR.SYNC.DEFER_BLOCKING 0x0 ;  /* 0x0000000000007b1d */ /* 0x000fe20000010000 */
[----:B------:R-:W-:-:S05]  /*10e0*/  ISETP.GE.AND P0, PT, R10, 0x1, PT ;  /* 0x000000010a00780c */ /* 0x000fca0003f06270 */
[----:B------:R-:W3:Y:S02]  /*10f0*/  F2I.U32.TRUNC.NTZ R94, R94 ;  /* 0x0000005e005e7305 */ /* 0x000ee4000020f000 */
[----:B------:R-:W2:Y:S01]  /*1100*/  S2UR UR36, SR_CTAID.Z ;  /* 0x00000000002479c3 */ /* 0x000ea20000002700 */
[----:B----4-:R-:W-:-:S05]  /*1110*/  IADD3 R95, PT, PT, -R95, RZ, RZ ;  /* 0x000000ff5f5f7210 */ /* 0x010fca0007ffe1ff */
[----:B-1----:R-:W-:Y:S01]  /*1120*/  IMAD R95, R3, R95, UR5 ;  /* 0x00000005035f7e24 */ /* 0x002fe2000f8e025f */
[----:B---3--:R-:W-:-:S05]  /*1130*/  IADD3 R94, PT, PT, -R94, RZ, RZ ;  /* 0x000000ff5e5e7210 */ /* 0x008fca0007ffe1ff */
[----:B--2---:R-:W-:Y:S01]  /*1140*/  IMAD R94, R2, R94, UR4 ;  /* 0x00000004025e7e24 */ /* 0x004fe2000f8e025e */
[----:B------:R-:W-:Y:S06]  /*1150*/  @!P0 BRA `(.L_x_16) ;  /* 0x0000000000b88947 */ /* 0x000fec0003800000 */
[----:B------:R-:W1:Y:S01]  /*1160*/  LDC.64 R4, c[0x0][0xb18] ;  /* 0x0002c600ff047b82 */ /* 0x000e620000000a00 */
[----:B------:R-:W-:-:S07]  /*1170*/  ISETP.NE.AND P0, PT, R10, 0x1, PT ;  /* 0x000000010a00780c */ /* 0x000fce0003f05270 */
[----:B------:R-:W2:Y:S08]  /*1180*/  LDC R9, c[0x0][0xb0c] ;  /* 0x0002c300ff097b82 */ /* 0x000eb00000000800 */
[----:B------:R-:W3:Y:S08]  /*1190*/  LDC R12, c[0x0][0x370] ;  /* 0x0000dc00ff0c7b82 */ /* 0x000ef00000000800 */
[----:B------:R-:W4:Y:S01]  /*11a0*/  LDC R11, c[0x0][0x374] ;  /* 0x0000dd00ff0b7b82 */ /* 0x000f220000000800 */
[----:B-1----:R-:W-:-:S07]  /*11b0*/  ISETP.NE.AND P1, PT, R4, 0x1, PT ;  /* 0x000000010400780c */ /* 0x002fce0003f25270 */
[----:B------:R-:W3:Y:S01]  /*11c0*/  LDC.64 R6, c[0x0][0xb10] ;  /* 0x0002c400ff067b82 */ /* 0x000ee20000000a00 */
[----:B--2---:R-:W-:-:S07]  /*11d0*/  ISETP.NE.AND P2, PT, R9, 0x1, PT ;  /* 0x000000010900780c */ /* 0x004fce0003f45270 */
[----:B------:R-:W1:Y:S08]  /*11e0*/  LDC R8, c[0x0][0xb20] ;  /* 0x0002c800ff087b82 */ /* 0x000e700000000800 */
[----:B------:R-:W2:Y:S01]  /*11f0*/  LDC.64 R2, c[0x0][0xb28] ;  /* 0x0002ca00ff027b82 */ /* 0x000ea20000000a00 */
[----:B----4-:R-:W-:-:S04]  /*1200*/  IMAD.HI.U32 R13, R11, R5, RZ ;  /* 0x000000050b0d7227 */ /* 0x010fc800078e00ff */
[----:B------:R-:W-:-:S04]  /*1210*/  IMAD.HI.U32 R5, R14, R5, RZ ;  /* 0x000000050e057227 */ /* 0x000fc800078e00ff */
[----:B---3--:R-:W-:-:S05]  /*1220*/  IMAD.HI.U32 R16, R12, R6, RZ ;  /* 0x000000060c107227 */ /* 0x008fca00078e00ff */
[-C--:B------:R-:W-:Y:S01]  /*1230*/  @P2 SHF.R.U32.HI R12, RZ, R7.reuse, R16 ;  /* 0x00000007ff0c2219 */ /* 0x080fe20000011610 */
[----:B------:R-:W-:Y:S01]  /*1240*/  IMAD.HI.U32 R16, R15, R6, RZ ;  /* 0x000000060f107227 */ /* 0x000fe200078e00ff */
[-C--:B-1----:R-:W-:Y:S02]  /*1250*/  @P1 SHF.R.U32.HI R11, RZ, R8.reuse, R13 ;  /* 0x00000008ff0b1219 */ /* 0x082fe4000001160d */
[----:B------:R-:W-:Y:S02]  /*1260*/  SHF.R.U32.HI R5, RZ, R8, R5 ;  /* 0x00000008ff057219 */ /* 0x000fe40000011605 */
[----:B------:R-:W-:Y:S02]  /*1270*/  SHF.R.U32.HI R16, RZ, R7, R16 ;  /* 0x00000007ff107219 */ /* 0x000fe40000011610 */
[----:B------:R-:W-:Y:S01]  /*1280*/  SEL R5, R14, R5, !P1 ;  /* 0x000000050e057207 */ /* 0x000fe20004800000 */
[----:B--2---:R-:W-:Y:S01]  /*1290*/  IMAD.HI.U32 R13, R11, R2, RZ ;  /* 0x000000020b0d7227 */ /* 0x004fe200078e00ff */
[----:B------:R-:W-:-:S03]  /*12a0*/  SEL R16, R15, R16, !P2 ;  /* 0x000000100f107207 */ /* 0x000fc60005000000 */
[----:B------:R-:W-:Y:S01]  /*12b0*/  IMAD.HI.U32 R6, R12, R2, RZ ;  /* 0x000000020c067227 */ /* 0x000fe200078e00ff */
[----:B------:R-:W-:-:S04]  /*12c0*/  @P0 SHF.R.U32.HI R11, RZ, R3, R13 ;  /* 0x00000003ff0b0219 */ /* 0x000fc8000001160d */
[----:B------:R-:W-:Y:S01]  /*12d0*/  @P0 SHF.R.U32.HI R12, RZ, R3, R6 ;  /* 0x00000003ff0c0219 */ /* 0x000fe20000011606 */
[----:B------:R-:W-:-:S04]  /*12e0*/  IMAD R11, R11, R10, RZ ;  /* 0x0000000a0b0b7224 */ /* 0x000fc800078e02ff */
[----:B------:R-:W-:Y:S01]  /*12f0*/  IMAD R6, R12, R10, RZ ;  /* 0x0000000a0c067224 */ /* 0x000fe200078e02ff */
[----:B------:R-:W-:-:S04]  /*1300*/  ISETP.GE.AND P1, PT, R5, R11, PT ;  /* 0x0000000b0500720c */ /* 0x000fc80003f26270 */
[----:B------:R-:W-:Y:S01]  /*1310*/  ISETP.GE.OR P1, PT, R16, R6, P1 ;  /* 0x000000061000720c */ /* 0x000fe20000f26670 */
[----:B------:R-:W-:-:S05]  /*1320*/  IMAD.HI.U32 R6, R5, R2, RZ ;  /* 0x0000000205067227 */ /* 0x000fca00078e00ff */
[----:B------:R-:W-:-:S04]  /*1330*/  SHF.R.U32.HI R6, RZ, R3, R6 ;  /* 0x00000003ff067219 */ /* 0x000fc80000011606 */
[----:B------:R-:W-:-:S03]  /*1340*/  SEL R6, R5, R6, !P0 ;  /* 0x0000000605067207 */ /* 0x000fc60004000000 */
[----:B------:R-:W-:Y:S01]  /*1350*/  @!P1 IMAD.HI.U32 R7, R16, R2, RZ ;  /* 0x0000000210079227 */ /* 0x000fe200078e00ff */
[----:B------:R-:W-:-:S04]  /*1360*/  IADD3 R2, PT, PT, -R6, RZ, RZ ;  /* 0x000000ff06027210 */ /* 0x000fc80007ffe1ff */
[----:B------:R-:W-:Y:S01]  /*1370*/  @!P1 SHF.R.U32.HI R3, RZ, R3, R7 ;  /* 0x00000003ff039219 */ /* 0x000fe20000011607 */
[----:B------:R-:W-:Y:S01]  /*1380*/  IMAD R2, R10, R2, R5 ;  /* 0x000000020a027224 */ /* 0x000fe200078e0205 */
[----:B------:R-:W-:Y:S02]  /*1390*/  IADD3 R7, PT, PT, -R5, RZ, RZ ;  /* 0x000000ff05077210 */ /* 0x000fe40007ffe1ff */
[----:B------:R-:W-:-:S03]  /*13a0*/  @!P1 SEL R3, R16, R3, !P0 ;  /* 0x0000000310039207 */ /* 0x000fc60004000000 */
[----:B------:R-:W-:Y:S02]  /*13b0*/  IMAD R7, R4, R7, R14 ;  /* 0x0000000704077224 */ /* 0x000fe400078e020e */
[--C-:B------:R-:W-:Y:S02]  /*13c0*/  @!P1 IMAD.IADD R6, R6, 0x1, -R3.reuse ;  /* 0x0000000106069824 */ /* 0x100fe400078e0a03 */
[----:B------:R-:W-:Y:S01]  /*13d0*/  @!P1 IMAD R3, R2, R12, R3 ;  /* 0x0000000c02039224 */ /* 0x000fe200078e0203 */
[----:B------:R-:W-:Y:S01]  /*13e0*/  IADD3 R2, PT, PT, -R16, RZ, RZ ;  /* 0x000000ff10027210 */ /* 0x000fe20007ffe1ff */
[----:B------:R-:W-:Y:S02]  /*13f0*/  @!P1 IMAD R5, R6, R10, R16 ;  /* 0x0000000a06059224 */ /* 0x000fe400078e0210 */
[----:B------:R-:W-:Y:S02]  /*1400*/  @!P1 IMAD.MOV.U32 R16, RZ, RZ, R3 ;  /* 0x000000ffff109224 */ /* 0x000fe400078e0003 */
[----:B------:R-:W-:-:S02]  /*1410*/  IMAD R2, R9, R2, R15 ;  /* 0x0000000209027224 */ /* 0x000fc400078e020f */
[----:B------:R-:W-:Y:S02]  /*1420*/  IMAD R14, R5, R4, R7 ;  /* 0x00000004050e7224 */ /* 0x000fe400078e0207 */
[----:B------:R-:W-:Y:S02]  /*1430*/  IMAD R15, R16, R9, R2 ;  /* 0x00000009100f7224 */ /* 0x000fe400078e0202 */
.L_x_16:
[----:B------:R-:W1:Y:S01]  /*1440*/  LDCU UR4, c[0x0][0xb30] ;  /* 0x00016600ff0477ac */ /* 0x000e620008000800 */
[----:B------:R-:W2:Y:S08]  /*1450*/  S2UR UR37, SR_CgaCtaId ;  /* 0x00000000002579c3 */ /* 0x000eb00000008800 */
[----:B------:R-:W3:Y:S01]  /*1460*/  LDC R40, c[0x0][0xb24] ;  /* 0x0002c900ff287b82 */ /* 0x000ee20000000800 */
[----:B-1----:R-:W-:-:S09]  /*1470*/  UISETP.NE.AND UP1, UPT, UR4, 0x1, UPT ;  /* 0x000000010400788c */ /* 0x002fd2000bf25270 */
[----:B--2---:R-:W-:Y:S05]  /*1480*/  BRA.U UP1, `(.L_x_17) ;  /* 0x0000000101407547 */ /* 0x004fea000b800000 */
[----:B------:R-:W1:Y:S08]  /*1490*/  LDC.64 R4, c[0x0][0xb10] ;  /* 0x0002c400ff047b82 */ /* 0x000e700000000a00 */
[----:B------:R-:W2:Y:S08]  /*14a0*/  LDC.64 R2, c[0x0][0xb18] ;  /* 0x0002c600ff027b82 */ /* 0x000eb00000000a00 */
[----:B------:R-:W4:Y:S08]  /*14b0*/  LDC R6, c[0x0][0xb20] ;  /* 0x0002c800ff067b82 */ /* 0x000f300000000800 */
[----:B------:R-:W3:Y:S01]  /*14c0*/  LDC R7, c[0x0][0xb0c] ;  /* 0x0002c300ff077b82 */ /* 0x000ee20000000800 */
[----:B-1----:R-:W-:-:S05]  /*14d0*/  IMAD.HI.U32 R4, R15, R4, RZ ;  /* 0x000000040f047227 */ /* 0x002fca00078e00ff */
[----:B------:R-:W-:Y:S01]  /*14e0*/  SHF.R.U32.HI R4, RZ, R5, R4 ;  /* 0x00000005ff047219 */ /* 0x000fe20000011604 */
[----:B--2---:R-:W-:Y:S01]  /*14f0*/  IMAD.HI.U32 R3, R14, R3, RZ ;  /* 0x000000030e037227 */ /* 0x004fe200078e00ff */
[----:B------:R-:W-:-:S04]  /*1500*/  ISETP.NE.AND P0, PT, R2, 0x1, PT ;  /* 0x000000010200780c */ /* 0x000fc80003f05270 */
[----:B----4-:R-:W-:-:S04]  /*1510*/  SHF.R.U32.HI R3, RZ, R6, R3 ;  /* 0x00000006ff037219 */ /* 0x010fc80000011603 */
[----:B------:R-:W-:Y:S02]  /*1520*/  SEL R3, R14, R3, !P0 ;  /* 0x000000030e037207 */ /* 0x000fe40004000000 */
[----:B---3--:R-:W-:-:S04]  /*1530*/  ISETP.NE.AND P1, PT, R7, 0x1, PT ;  /* 0x000000010700780c */ /* 0x008fc80003f25270 */
[----:B------:R-:W-:-:S05]  /*1540*/  SEL R4, R15, R4, !P1 ;  /* 0x000000040f047207 */ /* 0x000fca0004800000 */
[----:B------:R-:W-:Y:S02]  /*1550*/  IMAD.IADD R5, R3, 0x1, -R4 ;  /* 0x0000000103057824 */ /* 0x000fe400078e0a04 */
[----:B------:R-:W-:Y:S02]  /*1560*/  IMAD.IADD R3, R4, 0x1, -R3 ;  /* 0x0000000104037824 */ /* 0x000fe400078e0a03 */
[----:B------:R-:W-:Y:S02]  /*1570*/  IMAD R15, R5, R7, R15 ;  /* 0x00000007050f7224 */ /* 0x000fe400078e020f */
[----:B------:R-:W-:-:S07]  /*1580*/  IMAD R14, R3, R2, R14 ;  /* 0x00000002030e7224 */ /* 0x000fce00078e020e */
.L_x_17:
[----:B------:R-:W-:Y:S01]  /*1590*/  BAR.SYNC.DEFER_BLOCKING 0x0 ;  /* 0x0000000000007b1d */ /* 0x000fe20000010000 */
[----:B------:R-:W-:Y:S01]  /*15a0*/  UISETP.NE.AND UP1, UPT, UR8, 0x2, UPT ;  /* 0x000000020800788c */ /* 0x000fe2000bf25270 */
[----:B------:R-:W-:Y:S02]  /*15b0*/  ISETP.NE.OR P5, PT, R0, 0x2, !P5 ;  /* 0x000000020000780c */ /* 0x000fe40006fa5670 */
[----:B------:R-:W-:-:S06]  /*15c0*/  LOP3.LUT R2, R108, 0x1f, RZ, 0xc0, !PT ;  /* 0x0000001f6c027812 */ /* 0x000fcc00078ec0ff */
[----:B------:R-:W-:Y:S05]  /*15d0*/  BRA.U UP1, `(.L_x_18) ;  /* 0x0000001901cc7547 */ /* 0x000fea000b800000 */
[----:B------:R-:W1:Y:S01]  /*15e0*/  LDCU UR13, c[0x0][0x38c] ;  /* 0x00007180ff0d77ac */ /* 0x000e620008000800 */
[----:B------:R-:W2:Y:S01]  /*15f0*/  LDC R8, c[0x0][0x370] ;  /* 0x0000dc00ff087b82 */ /* 0x000ea20000000800 */
[----:B------:R-:W-:Y:S01]  /*1600*/  PLOP3.LUT P1, PT, PT, PT, UP2, 0x80, 0x8 ;  /* 0x000000000008781c */ /* 0x000fe20003f2f028 */
[----:B------:R-:W-:Y:S01]  /*1610*/  IMAD.MOV.U32 R17, RZ, RZ, 0x1 ;  /* 0x00000001ff117424 */ /* 0x000fe200078e00ff */
[----:B------:R-:W-:Y:S01]  /*1620*/  ISETP.EQ.OR P4, PT, R2, RZ, P5 ;  /* 0x000000ff0200720c */ /* 0x000fe20002f82670 */
[----:B------:R-:W-:Y:S01]  /*1630*/  IMAD.MOV.U32 R16, RZ, RZ, RZ ;  /* 0x000000ffff107224 */ /* 0x000fe200078e00ff */
[----:B------:R-:W-:Y:S02]  /*1640*/  PLOP3.LUT P1, PT, P1, PT, PT, 0x8, 0x80 ;  /* 0x000000000080781c */ /* 0x000fe40000f2e170 */
[----:B------:R-:W-:Y:S01]  /*1650*/  CS2R R12, SRZ ;  /* 0x00000000000c7805 */ /* 0x000fe2000001ff00 */
[----:B------:R-:W-:Y:S01]  /*1660*/  IMAD.MOV.U32 R11, RZ, RZ, 0x1 ;  /* 0x00000001ff0b7424 */ /* 0x000fe200078e00ff */
[----:B------:R-:W4:Y:S01]  /*1670*/  LDC R0, c[0x0][0x374] ;  /* 0x0000dd00ff007b82 */ /* 0x000f220000000800 */
[----:B------:R-:W2:Y:S01]  /*1680*/  LDCU.64 UR22, c[0x0][0x348] ;  /* 0x00006900ff1677ac */ /* 0x000ea20008000a00 */
[----:B------:R-:W-:Y:S01]  /*1690*/  UMOV UR6, URZ ;  /* 0x000000ff00067c82 */ /* 0x000fe20008000000 */
[----:B-1----:R-:W-:-:S04]  /*16a0*/  UIADD3 UR5, UPT, UPT, UR13, 0x1f, URZ ;  /* 0x0000001f0d057890 */ /* 0x002fc8000fffe0ff */
[----:B------:R-:W-:-:S04]  /*16b0*/  USHF.R.S32.HI UR4, URZ, 0x1f, UR5 ;  /* 0x0000001fff047899 */ /* 0x000fc80008011405 */
[----:B------:R-:W-:-:S04]  /*16c0*/  ULEA.HI UR4, UR4, UR5, URZ, 0x5 ;  /* 0x0000000504047291 */ /* 0x000fc8000f8f28ff */
[----:B------:R-:W-:Y:S02]  /*16d0*/  USHF.R.S32.HI UR15, URZ, 0x5, UR4 ;  /* 0x00000005ff0f7899 */ /* 0x000fe40008011404 */
[----:B------:R-:W-:Y:S02]  /*16e0*/  UIADD3 UR4, UPT, UPT, UR13, -0x1, URZ ;  /* 0xffffffff0d047890 */ /* 0x000fe4000fffe0ff */
[----:B------:R-:W-:Y:S02]  /*16f0*/  UISETP.LT.U32.AND UP0, UPT, UR15, 0x14, UPT ;  /* 0x000000140f00788c */ /* 0x000fe4000bf01070 */
[----:B------:R-:W-:Y:S02]  /*1700*/  UISETP.GE.U32.AND UP1, UPT, UR4, -0x3f, UPT ;  /* 0xffffffc10400788c */ /* 0x000fe4000bf26070 */
[----:B------:R-:W-:Y:S02]  /*1710*/  USEL UR14, UR15, 0x14, UP0 ;  /* 0x000000140f0e7887 */ /* 0x000fe40008000000 */
[----:B------:R-:W-:-:S02]  /*1720*/  UIADD3 UR13, UPT, UPT, UR13, 0x3e, URZ ;  /* 0x0000003e0d0d7890 */ /* 0x000fc4000fffe0ff */
[----:B------:R-:W-:Y:S02]  /*1730*/  UIADD3 UR5, UPT, UPT, UR14, -0x1, URZ ;  /* 0xffffffff0e057890 */ /* 0x000fe4000fffe0ff */
[----:B------:R-:W-:-:S03]  /*1740*/  UIADD3 UR7, UPT, UPT, UR15, -UR14, URZ ;  /* 0x8000000e0f077290 */ /* 0x000fc6000fffe0ff */
[----:B------:R-:W-:-:S04]  /*1750*/  @UP1 UIADD3 UR5, UPT, UPT, UR14, URZ, URZ ;  /* 0x000000ff0e051290 */ /* 0x000fc8000fffe0ff */
[----:B--2---:R-:W-:-:S12]  /*1760*/  UIADD3 UR5, UPT, UPT, UR5, 0x1, URZ ;  /* 0x0000000105057890 */ /* 0x004fd8000fffe0ff */
.L_x_36:
[----:B------:R-:W-:Y:S01]  /*1770*/  UISETP.NE.AND UP0, UPT, UR37, URZ, UPT ;  /* 0x000000ff2500728c */ /* 0x000fe2000bf05270 */
[----:B------:R-:W1:Y:S08]  /*1780*/  S2UR UR37, SR_CgaCtaId ;  /* 0x00000000002579c3 */ /* 0x000e700000008800 */
[----:B------:R-:W-:Y:S05]  /*1790*/  BRA.U UP0, `(.L_x_19) ;  /* 0x0000000100347547 */ /* 0x000fea000b800000 */
[----:B------:R-:W2:Y:S01]  /*17a0*/  S2R R2, SR_CgaCtaId ;  /* 0x0000000000027919 */ /* 0x000ea20000008800 */
[----:B------:R-:W-:-:S04]  /*17b0*/  MOV R3, 0x400 ;  /* 0x0000040000037802 */ /* 0x000fc80000000f00 */
[----:B--2---:R-:W-:Y:S02]  /*17c0*/  LEA R2, R2, R3, 0x18 ;  /* 0x0000000302027211 */ /* 0x004fe400078ec0ff */
[----:B------:R-:W-:-:S03]  /*17d0*/  SHF.L.U32 R3, R11, 0x1f, RZ ;  /* 0x0000001f0b037819 */ /* 0x000fc600000006ff */
[----:B------:R-:W-:-:S04]  /*17e0*/  IMAD R2, R12, 0x8, R2 ;  /* 0x000000080c027824 */ /* 0x000fc800078e0202 */
[----:B------:R-:W2:Y:S02]  /*17f0*/  SYNCS.PHASECHK.TRANS64.TRYWAIT P0, [R2+URZ+0x200], R3 ;  /* 0x00020003020075a7 */ /* 0x000ea400080011ff */
[----:B--2---:R-:W-:Y:S05]  /*1800*/  @!P0 BRA `(.L_x_20) ;  /* 0x0000008000a08947 */ /* 0x004fea0003800000 */
.L_x_142:
[----:B------:R-:W-:Y:S01]  /*1810*/  VIADD R12, R12, 0x1 ;  /* 0x000000010c0c7836 */ /* 0x000fe20000000000 */
[----:B------:R2:W-:Y:S04]  /*1820*/  SYNCS.ARRIVE.TRANS64.A1T0 RZ, [R2+URZ+0x1f0], RZ ;  /* 0x0001f0ff02ff79a7 */ /* 0x0005e800081000ff */
[----:B------:R-:W-:-:S04]  /*1830*/  ISETP.NE.AND P0, PT, R12, 0x2, PT ;  /* 0x000000020c00780c */ /* 0x000fc80003f05270 */
[----:B------:R-:W-:Y:S02]  /*1840*/  SEL R12, R12, RZ, P0 ;  /* 0x000000ff0c0c7207 */ /* 0x000fe40000000000 */
[----:B--2---:R-:W-:-:S04]  /*1850*/  SEL R2, RZ, 0x1, P0 ;  /* 0x00000001ff027807 */ /* 0x004fc80000000000 */
[----:B------:R-:W-:-:S07]  /*1860*/  LOP3.LUT R11, R11, R2, RZ, 0x3c, !PT ;  /* 0x000000020b0b7212 */ /* 0x000fce00078e3cff */
.L_x_19:
[----:B------:R-:W-:Y:S01]  /*1870*/  UMOV UR4, 0x400 ;  /* 0x0000040000047882 */ /* 0x000fe20000000000 */
[----:B------:R-:W-:Y:S01]  /*1880*/  SHF.L.U32 R2, R17, 0x1f, RZ ;  /* 0x0000001f11027819 */ /* 0x000fe200000006ff */
[----:B-1----:R-:W-:Y:S01]  /*1890*/  ULEA UR4, UR37, UR4, 0x18 ;  /* 0x0000000425047291 */ /* 0x002fe2000f8ec0ff */
[----:B------:R-:W-:Y:S01]  /*18a0*/  R2UR UR34, R15 ;  /* 0x000000000f2272ca */ /* 0x000fe200000e0000 */
[----:B------:R-:W-:Y:S01]  /*18b0*/  UISETP.GE.U32.AND UP0, UPT, UR13, 0x3f, UPT ;  /* 0x0000003f0d00788c */ /* 0x000fe2000bf06070 */
[----:B------:R-:W-:Y:S01]  /*18c0*/  R2UR UR18, R14 ;  /* 0x000000000e1272ca */ /* 0x000fe200000e0000 */
[----:B------:R-:W-:Y:S01]  /*18d0*/  ULEA UR8, UR6, UR4, 0x3 ;  /* 0x0000000406087291 */ /* 0x000fe2000f8e18ff */
[----:B------:R-:W-:-:S08]  /*18e0*/  UMOV UR21, URZ ;  /* 0x000000ff00157c82 */ /* 0x000fd00008000000 */
[----:B------:R1:W2:Y:S01]  /*18f0*/  SYNCS.PHASECHK.TRANS64.TRYWAIT P0, [UR8+0xa0], R2 ;  /* 0x0000a002ff0075a7 */ /* 0x0002a20008001108 */
[----:B------:R-:W-:Y:S02]  /*1900*/  USHF.L.U32 UR34, UR34, 0x6, URZ ;  /* 0x0000000622227899 */ /* 0x000fe400080006ff */
[----:B------:R-:W-:Y:S01]  /*1910*/  USHF.L.U32 UR18, UR18, 0x8, URZ ;  /* 0x0000000812127899 */ /* 0x000fe200080006ff */
[----:B------:R-:W-:Y:S11]  /*1920*/  BRA.U !UP0, `(.L_x_21) ;  /* 0x0000000108c07547 */ /* 0x000ff6000b800000 */
[----:B------:R-:W-:Y:S01]  /*1930*/  UIADD3 UR10, UPT, UPT, UR18, 0x80, URZ ;  /* 0x00000080120a7890 */ /* 0x000fe2000fffe0ff */
[----:B------:R-:W-:Y:S01]  /*1940*/  UMOV UR24, URZ ;  /* 0x000000ff00187c82 */ /* 0x000fe20008000000 */
[----:B------:R-:W-:-:S10]  /*1950*/  UMOV UR25, UR6 ;  /* 0x0000000600197c82 */ /* 0x000fd40008000000 */
.L_x_26:
[----:B-1----:R-:W-:Y:S01]  /*1960*/  ULEA UR33, UR25, UR4, 0x3 ;  /* 0x0000000419217291 */ /* 0x002fe2000f8e18ff */
[----:B--2---:R-:W-:Y:S01]  /*1970*/  @!P5 MOV R3, 0x2800 ;  /* 0x000028000003d802 */ /* 0x004fe20000000f00 */
[----:B--2---:R-:W-:Y:S10]  /*1980*/  @P0 BRA `(.L_x_22) ;  /* 0x00000000000c0947 */ /* 0x004ff40003800000 */
[----:B------:R-:W-:-:S04]  /*1990*/  SHF.L.U32 R4, R17, 0x1f, RZ ;  /* 0x0000001f11047819 */ /* 0x000fc800000006ff */
[----:B------:R-:W2:Y:S02]  /*19a0*/  SYNCS.PHASECHK.TRANS64.TRYWAIT P0, [UR33+0xa0], R4 ;  /* 0x0000a004ff0075a7 */ /* 0x000ea40008001121 */
[----:B--2---:R-:W-:Y:S05]  /*19b0*/  @!P0 BRA `(.L_x_23) ;  /* 0x0000008000488947 */ /* 0x004fea0003800000 */
.L_x_22:
[----:B------:R2:W-:Y:S01]  /*19c0*/  @!P5 SYNCS.ARRIVE.TRANS64 RZ, [UR33], R3 ;  /* 0x00000003ffffd9a7 */ /* 0x0005e20008000021 */
[----:B------:R-:W-:Y:S04]  /*19d0*/  BSSY.RECONVERGENT B0, `(.L_x_24) ;  /* 0x0000003000007945 */ /* 0x000fe80003800200 */
[----:B------:R-:W-:Y:S05]  /*19e0*/  @P4 BRA `(.L_x_25) ;  /* 0x0000000000044947 */ /* 0x000fea0003800000 */
[----:B------:R-:W-:Y:S05]  /*19f0*/  BPT.TRAP 0x1 ;  /* 0x000000040000795c */ /* 0x000fea0000300000 */
.L_x_25:
[----:B------:R-:W-:Y:S05]  /*1a00*/  BSYNC.RECONVERGENT B0 ;  /* 0x0000000000007941 */ /* 0x000fea0003800200 */
.L_x_24:
[----:B------:R-:W-:Y:S02]  /*1a10*/  UIADD3 UR6, UPT, UPT, UR25, 0x1, URZ ;  /* 0x0000000119067890 */ /* 0x000fe4000fffe0ff */
[----:B------:R-:W-:Y:S02]  /*1a20*/  ULEA UR32, UR25, UR4, 0xb ;  /* 0x0000000419207291 */ /* 0x000fe4000f8e58ff */
[----:B------:R-:W-:Y:S02]  /*1a30*/  UISETP.NE.AND UP0, UPT, UR6, 0x14, UPT ;  /* 0x000000140600788c */ /* 0x000fe4000bf05270 */
[----:B------:R-:W-:Y:S02]  /*1a40*/  UIADD3 UR30, UP1, UPT, UR22, 0x80, URZ ;  /* 0x00000080161e7890 */ /* 0x000fe4000ff3e0ff */
[----:B------:R-:W-:Y:S02]  /*1a50*/  USEL UR9, URZ, 0x1, UP0 ;  /* 0x00000001ff097887 */ /* 0x000fe40008000000 */
[----:B------:R-:W-:-:S02]  /*1a60*/  USEL UR6, UR6, URZ, UP0 ;  /* 0x000000ff06067287 */ /* 0x000fc40008000000 */
[----:B------:R-:W-:Y:S02]  /*1a70*/  UIADD3 UR28, UP0, UPT, UR22, 0x180, URZ ;  /* 0x00000180161c7890 */ /* 0x000fe4000ff1e0ff */
[----:B------:R-:W-:Y:S01]  /*1a80*/  ULEA UR8, UR6, UR4, 0x3 ;  /* 0x0000000406087291 */ /* 0x000fe2000f8e18ff */
[----:B------:R-:W-:Y:S01]  /*1a90*/  LOP3.LUT R17, R17, UR9, RZ, 0x3c, !PT ;  /* 0x0000000911117c12 */ /* 0x000fe2000f8e3cff */
[----:B------:R-:W-:Y:S02]  /*1aa0*/  USHF.L.U32 UR35, UR24, 0x5, URZ ;  /* 0x0000000518237899 */ /* 0x000fe400080006ff */
[----:B------:R-:W-:Y:S01]  /*1ab0*/  UIADD3.X UR31, UPT, UPT, URZ, UR23, URZ, UP1, !UPT ;  /* 0x00000017ff1f7290 */ /* 0x000fe20008ffe4ff */
[----:B-1----:R-:W-:Y:S01]  /*1ac0*/  SHF.L.U32 R2, R17, 0x1f, RZ ;  /* 0x0000001f11027819 */ /* 0x002fe200000006ff */
[----:B------:R-:W-:Y:S02]  /*1ad0*/  UIADD3 UR32, UPT, UPT, UR32, 0x6600, URZ ;  /* 0x0000660020207890 */ /* 0x000fe4000fffe0ff */
[----:B------:R-:W-:Y:S01]  /*1ae0*/  UIADD3.X UR29, UPT, UPT, URZ, UR23, URZ, UP0, !UPT ;  /* 0x00000017ff1d7290 */ /* 0x000fe200087fe4ff */
[----:B------:R1:W1:Y:S01]  /*1af0*/  SYNCS.PHASECHK.TRANS64.TRYWAIT P0, [UR8+0xa0], R2 ;  /* 0x0000a002ff0075a7 */ /* 0x0002620008001108 */
[----:B------:R-:W-:Y:S01]  /*1b00*/  ULEA UR8, UR25, UR4, 0xd ;  /* 0x0000000419087291 */ /* 0x000fe2000f8e68ff */
[----:B------:R-:W-:Y:S01]  /*1b10*/  UMOV UR26, 0x0 ;  /* 0x00000000001a7882 */ /* 0x000fe20000000000 */
[----:B------:R-:W-:-:S02]  /*1b20*/  UMOV UR27, 0x10000000 ;  /* 0x10000000001b7882 */ /* 0x000fc40000000000 */
[----:B------:R-:W-:Y:S01]  /*1b30*/  UIADD3 UR16, UPT, UPT, UR8, 0x10600, URZ ;  /* 0x0001060008107890 */ /* 0x000fe2000fffe0ff */
[----:B------:R1:W-:Y:S01]  /*1b40*/  UTMALDG.3D [UR32], [UR30], desc[UR26] ;  /* 0x00001a201e0075b4 */ /* 0x0003e20008011000 */
[----:B------:R-:W-:Y:S01]  /*1b50*/  UIADD3 UR8, UPT, UPT, UR8, 0x11600, URZ ;  /* 0x0001160008087890 */ /* 0x000fe2000fffe0ff */
[----:B------:R-:W-:Y:S01]  /*1b60*/  UMOV UR17, UR33 ;  /* 0x0000002100117c82 */ /* 0x000fe20008000000 */
[----:B------:R-:W-:Y:S01]  /*1b70*/  UMOV UR20, UR36 ;  /* 0x0000002400147c82 */ /* 0x000fe20008000000 */
[----:B------:R-:W-:Y:S01]  /*1b80*/  UMOV UR19, UR35 ;  /* 0x0000002300137c82 */ /* 0x000fe20008000000 */
[----:B------:R-:W-:Y:S01]  /*1b90*/  UMOV UR12, UR36 ;  /* 0x00000024000c7c82 */ /* 0x000fe20008000000 */
[----:B------:R-:W-:Y:S01]  /*1ba0*/  UMOV UR9, UR33 ;  /* 0x0000002100097c82 */ /* 0x000fe20008000000 */
[----:B------:R-:W-:Y:S01]  /*1bb0*/  UMOV UR11, UR35 ;  /* 0x00000023000b7c82 */ /* 0x000fe20008000000 */
[----:B------:R1:W-:Y:S01]  /*1bc0*/  UTMALDG.3D [UR16], [UR28], desc[UR26] ;  /* 0x00001a101c0075b4 */ /* 0x0003e20008011000 */
[----:B------:R-:W-:Y:S01]  /*1bd0*/  UIADD3 UR24, UPT, UPT, UR24, 0x1, URZ ;  /* 0x0000000118187890 */ /* 0x000fe2000fffe0ff */
[----:B------:R-:W-:Y:S01]  /*1be0*/  UMOV UR21, UR5 ;  /* 0x0000000500157c82 */ /* 0x000fe20008000000 */
[----:B------:R-:W-:-:S02]  /*1bf0*/  UMOV UR25, UR6 ;  /* 0x0000000600197c82 */ /* 0x000fc40008000000 */
[----:B------:R-:W-:Y:S01]  /*1c00*/  UISETP.NE.AND UP0, UPT, UR24, UR5, UPT ;  /* 0x000000051800728c */ /* 0x000fe2000bf05270 */
[----:B------:R1:W-:Y:S08]  /*1c10*/  UTMALDG.3D [UR8], [UR28], desc[UR26] ;  /* 0x00001a081c0075b4 */ /* 0x0003f00008011000 */
[----:B------:R-:W-:Y:S05]  /*1c20*/  BRA.U UP0, `(.L_x_26) ;  /* 0xfffffffd004c7547 */ /* 0x000fea000b83ffff */
.L_x_21:
[----:B-1----:R-:W-:Y:S01]  /*1c30*/  ULEA UR8, UR6, UR4, 0x3 ;  /* 0x0000000406087291 */ /* 0x002fe2000f8e18ff */
[----:B------:R-:W-:Y:S01]  /*1c40*/  SHF.L.U32 R2, R17, 0x1f, RZ ;  /* 0x0000001f11027819 */ /* 0x000fe200000006ff */
[----:B------:R-:W-:Y:S01]  /*1c50*/  @!P1 SYNCS.ARRIVE.TRANS64.A1T0 RZ, [UR4+0x188], RZ ;  /* 0x000188ffffff99a7 */ /* 0x000fe20008100004 */
[----:B------:R-:W-:-:S06]  /*1c60*/  UISETP.GT.AND UP0, UPT, UR15, UR14, UPT ;  /* 0x0000000e0f00728c */ /* 0x000fcc000bf04270 */
[----:B--2---:R1:W2:Y:S03]  /*1c70*/  SYNCS.PHASECHK.TRANS64.TRYWAIT P0, [UR8+0xa0], R2 ;  /* 0x0000a002ff0075a7 */ /* 0x0042a60008001108 */
[----:B------:R-:W-:Y:S05]  /*1c80*/  BRA.U !UP0, `(.L_x_27) ;  /* 0x0000000108c47547 */ /* 0x000fea000b800000 */
[----:B------:R-:W-:Y:S02]  /*1c90*/  UIADD3 UR29, UPT, UPT, UR7, UR21, URZ ;  /* 0x00000015071d7290 */ /* 0x000fe4000fffe0ff */
[----:B------:R-:W-:Y:S01]  /*1ca0*/  UIADD3 UR10, UPT, UPT, UR18, 0x80, URZ ;  /* 0x00000080120a7890 */ /* 0x000fe2000fffe0ff */
[----:B------:R-:W-:-:S11]  /*1cb0*/  UMOV UR35, UR6 ;  /* 0x0000000600237c82 */ /* 0x000fd60008000000 */
.L_x_32:
[----:B-1----:R-:W-:Y:S01]  /*1cc0*/  ULEA UR25, UR35, UR4, 0x3 ;  /* 0x0000000423197291 */ /* 0x002fe2000f8e18ff */
[----:B--2---:R-:W-:Y:S01]  /*1cd0*/  @!P5 MOV R3, 0x2800 ;  /* 0x000028000003d802 */ /* 0x004fe20000000f00 */
[----:B--2---:R-:W-:Y:S10]  /*1ce0*/  @P0 BRA `(.L_x_28) ;  /* 0x00000000000c0947 */ /* 0x004ff40003800000 */
[----:B------:R-:W-:-:S04]  /*1cf0*/  SHF.L.U32 R4, R17, 0x1f, RZ ;  /* 0x0000001f11047819 */ /* 0x000fc800000006ff */
[----:B------:R-:W2:Y:S02]  /*1d00*/  SYNCS.PHASECHK.TRANS64.TRYWAIT P0, [UR25+0xa0], R4 ;  /* 0x0000a004ff0075a7 */ /* 0x000ea40008001119 */
[----:B--2---:R-:W-:Y:S05]  /*1d10*/  @!P0 BRA `(.L_x_29) ;  /* 0x0000007c00888947 */ /* 0x004fea0003800000 */
.L_x_28:
[----:B------:R2:W-:Y:S01]  /*1d20*/  @!P5 SYNCS.ARRIVE.TRANS64 RZ, [UR25], R3 ;  /* 0x00000003ffffd9a7 */ /* 0x0005e20008000019 */
[----:B------:R-:W-:Y:S04]  /*1d30*/  BSSY.RECONVERGENT B0, `(.L_x_30) ;  /* 0x0000003000007945 */ /* 0x000fe80003800200 */
[----:B------:R-:W-:Y:S05]  /*1d40*/  @P4 BRA `(.L_x_31) ;  /* 0x0000000000044947 */ /* 0x000fea0003800000 */
[----:B------:R-:W-:Y:S05]  /*1d50*/  BPT.TRAP 0x1 ;  /* 0x000000040000795c */ /* 0x000fea0000300000 */
.L_x_31:
[----:B------:R-:W-:Y:S05]  /*1d60*/  BSYNC.RECONVERGENT B0 ;  /* 0x0000000000007941 */ /* 0x000fea0003800200 */
.L_x_30:
        /* <DEDUP_REMOVED lines=10> */
[----:B------:R-:W-:Y:S01]  /*1e10*/  UIADD3 UR24, UPT, UPT, UR24, 0x6600, URZ ;  /* 0x0000660018187890 */ /* 0x000fe2000fffe0ff */
[----:B-1----:R-:W-:Y:S01]  /*1e20*/  SHF.L.U32 R2, R17, 0x1f, RZ ;  /* 0x0000001f11027819 */ /* 0x002fe200000006ff */
[----:B------:R-:W-:Y:S02]  /*1e30*/  UIADD3.X UR39, UPT, UPT, URZ, UR23, URZ, UP1, !UPT ;  /* 0x00000017ff277290 */ /* 0x000fe40008ffe4ff */
[----:B------:R-:W-:Y:S01]  /*1e40*/  UIADD3.X UR33, UPT, UPT, URZ, UR23, URZ, UP0, !UPT ;  /* 0x00000017ff217290 */ /* 0x000fe200087fe4ff */
[----:B------:R1:W1:Y:S01]  /*1e50*/  SYNCS.PHASECHK.TRANS64.TRYWAIT P0, [UR8+0xa0], R2 ;  /* 0x0000a002ff0075a7 */ /* 0x0002620008001108 */
[----:B------:R-:W-:Y:S01]  /*1e60*/  ULEA UR8, UR35, UR4, 0xd ;  /* 0x0000000423087291 */ /* 0x000fe2000f8e68ff */
[----:B------:R-:W-:Y:S01]  /*1e70*/  UMOV UR30, 0x0 ;  /* 0x00000000001e7882 */ /* 0x000fe20000000000 */
[----:B------:R-:W-:-:S02]  /*1e80*/  UMOV UR31, 0x10000000 ;  /* 0x10000000001f7882 */ /* 0x000fc40000000000 */
[----:B------:R-:W-:Y:S02]  /*1e90*/  UIADD3 UR16, UPT, UPT, UR8, 0x10600, URZ ;  /* 0x0001060008107890 */ /* 0x000fe4000fffe0ff */
[----:B------:R-:W-:Y:S01]  /*1ea0*/  UIADD3 UR8, UPT, UPT, UR8, 0x11600, URZ ;  /* 0x0001160008087890 */ /* 0x000fe2000fffe0ff */
[----:B------:R-:W-:Y:S01]  /*1eb0*/  UMOV UR26, UR34 ;  /* 0x00000022001a7c82 */ /* 0x000fe20008000000 */
[----:B------:R-:W-:Y:S01]  /*1ec0*/  UMOV UR28, UR36 ;  /* 0x00000024001c7c82 */ /* 0x000fe20008000000 */
[----:B------:R-:W-:Y:S01]  /*1ed0*/  UMOV UR17, UR25 ;  /* 0x0000001900117c82 */ /* 0x000fe20008000000 */
[----:B------:R-:W-:Y:S01]  /*1ee0*/  UMOV UR20, UR36 ;  /* 0x0000002400147c82 */ /* 0x000fe20008000000 */
[----:B------:R-:W-:Y:S01]  /*1ef0*/  UMOV UR19, UR27 ;  /* 0x0000001b00137c82 */ /* 0x000fe20008000000 */
[----:B------:R-:W-:Y:S01]  /*1f00*/  UMOV UR12, UR36 ;  /* 0x00000024000c7c82 */ /* 0x000fe20008000000 */
[----:B------:R-:W-:Y:S01]  /*1f10*/  UMOV UR9, UR25 ;  /* 0x0000001900097c82 */ /* 0x000fe20008000000 */
[----:B------:R1:W-:Y:S01]  /*1f20*/  UTMALDG.3D [UR24], [UR38], desc[UR30] ;  /* 0x00001e18260075b4 */ /* 0x0003e20008011000 */
[----:B------:R-:W-:Y:S01]  /*1f30*/  UMOV UR11, UR27 ;  /* 0x0000001b000b7c82 */ /* 0x000fe20008000000 */
[----:B------:R-:W-:Y:S01]  /*1f40*/  UIADD3 UR21, UPT, UPT, UR21, 0x1, URZ ;  /* 0x0000000115157890 */ /* 0x000fe2000fffe0ff */
[----:B------:R-:W-:-:S03]  /*1f50*/  UMOV UR35, UR6 ;  /* 0x0000000600237c82 */ /* 0x000fc60008000000 */
[----:B------:R-:W-:Y:S01]  /*1f60*/  UISETP.NE.AND UP0, UPT, UR21, UR29, UPT ;  /* 0x0000001d1500728c */ /* 0x000fe2000bf05270 */
[----:B------:R1:W-:Y:S01]  /*1f70*/  UTMALDG.3D [UR16], [UR32], desc[UR30] ;  /* 0x00001e10200075b4 */ /* 0x0003e20008011000 */
[----:B------:R1:W-:Y:S07]  /*1f80*/  UTMALDG.3D [UR8], [UR32], desc[UR30] ;  /* 0x00001e08200075b4 */ /* 0x0003ee0008011000 */
[----:B------:R-:W-:Y:S05]  /*1f90*/  BRA.U UP0, `(.L_x_32) ;  /* 0xfffffffd00487547 */ /* 0x000fea000b83ffff */
.L_x_27:
[C---:B-1----:R-:W-:Y:S01]  /*1fa0*/  LEA R2, R16.reuse, UR4, 0x3 ;  /* 0x0000000410027c11 */ /* 0x042fe2000f8e18ff */
[----:B------:R-:W-:Y:S01]  /*1fb0*/  NOP ;  /* 0x0000000000007918 */ /* 0x000fe20000000000 */
[----:B--2---:R-:W-:Y:S02]  /*1fc0*/  SHF.L.U32 R3, R13, 0x1f, RZ ;  /* 0x0000001f0d037819 */ /* 0x004fe400000006ff */
[----:B------:R-:W-:Y:S02]  /*1fd0*/  LEA R4, R16, UR4, 0x4 ;  /* 0x0000000410047c11 */ /* 0x000fe4000f8e20ff */
[----:B------:R-:W1:Y:S02]  /*1fe0*/  SYNCS.PHASECHK.TRANS64.TRYWAIT P0, [R2+URZ+0x190], R3 ;  /* 0x00019003020075a7 */ /* 0x000e6400080011ff */
[----:B-1----:R-:W-:Y:S05]  /*1ff0*/  @!P0 BRA `(.L_x_33) ;  /* 0x0000007800e88947 */ /* 0x002fea0003800000 */
.L_x_145:
[----:B------:R-:W2:Y:S01]  /*2000*/  LDS.128 R4, [R4+0x220] ;  /* 0x0002200004047984 */ /* 0x000ea20000000c00 */
[----:B---3--:R-:W-:Y:S01]  /*2010*/  ISETP.GE.AND P0, PT, R40, 0x1, PT ;  /* 0x000000012800780c */ /* 0x008fe20003f06270 */
[----:B-1----:R-:W-:Y:S01]  /*2020*/  VIADD R2, R2, 0x1a0 ;  /* 0x000001a002027836 */ /* 0x002fe20000000000 */
[----:B------:R-:W-:Y:S01]  /*2030*/  @!PT LDS RZ, [RZ] ;  /* 0x00000000fffff984 */ /* 0x000fe20000000800 */
[----:B------:R-:W-:Y:S01]  /*2040*/  @!PT LDS RZ, [RZ] ;  /* 0x00000000fffff984 */ /* 0x000fe20000000800 */
[----:B------:R-:W-:Y:S01]  /*2050*/  @!PT LDS RZ, [RZ] ;  /* 0x00000000fffff984 */ /* 0x000fe20000000800 */
[----:B------:R-:W-:Y:S01]  /*2060*/  @!PT LDS RZ, [RZ] ;  /* 0x00000000fffff984 */ /* 0x000fe20000000800 */
[----:B------:R1:W-:Y:S06]  /*2070*/  MEMBAR.ALL.CTA ;  /* 0x0000000000007992 */ /* 0x0003ec0000008000 */
[----:B-1----:R-:W1:Y:S01]  /*2080*/  FENCE.VIEW.ASYNC.S ;  /* 0x00000000000073c6 */ /* 0x002e620000000000 */
[----:B------:R-:W-:-:S04]  /*2090*/  PRMT R2, RZ, 0x654, R2 ;  /* 0x00000654ff027816 */ /* 0x000fc80000000002 */
[----:B-1----:R1:W-:Y:S01]  /*20a0*/  SYNCS.ARRIVE.TRANS64.RED.A1T0 RZ, [R2+URZ], RZ ;  /* 0x000000ff02ff79a7 */ /* 0x0023e200081004ff */
[----:B--2---:R-:W-:-:S13]  /*20b0*/  LOP3.LUT P2, RZ, R6, 0x1, RZ, 0xc0, !PT ;  /* 0x0000000106ff7812 */ /* 0x004fda000784c0ff */
[----:B------:R-:W-:Y:S01]  /*20c0*/  @P2 SHF.R.U32.HI R3, RZ, 0x10, R5 ;  /* 0x00000010ff032819 */ /* 0x000fe20000011605 */
[----:B------:R-:W-:Y:S01]  /*20d0*/  VOTEU.ANY UP0, P2 ;  /* 0x0000000000ff7886 */ /* 0x000fe20001000100 */
[----:B------:R-:W-:Y:S02]  /*20e0*/  @P2 MOV R10, R4 ;  /* 0x00000004000a2202 */ /* 0x000fe40000000f00 */
[----:B------:R-:W-:Y:S02]  /*20f0*/  @P2 R2UR.BROADCAST UR8, R3 ;  /* 0x00000000030822ca */ /* 0x000fe400008e0000 */
[----:B------:R-:W-:-:S11]  /*2100*/  @P2 LOP3.LUT R9, R5, 0xffff, RZ, 0xc0, !PT ;  /* 0x0000ffff05092812 */ /* 0x000fd600078ec0ff */
[----:B------:R-:W-:Y:S01]  /*2110*/  @UP0 UMOV UR36, UR8 ;  /* 0x0000000800240c82 */ /* 0x000fe20008000000 */
[----:B-1----:R-:W-:Y:S05]  /*2120*/  @!P0 BRA `(.L_x_34) ;  /* 0x0000000000b88947 */ /* 0x002fea0003800000 */
[----:B------:R-:W4:Y:S01]  /*2130*/  LDC.64 R4, c[0x0][0xb18] ;  /* 0x0002c600ff047b82 */ /* 0x000f220000000a00 */
[----:B------:R-:W-:-:S07]  /*2140*/  ISETP.NE.AND P3, PT, R40, 0x1, PT ;  /* 0x000000012800780c */ /* 0x000fce0003f65270 */
[----:B------:R-:W1:Y:S08]  /*2150*/  LDC.64 R6, c[0x0][0xb10] ;  /* 0x0002c400ff067b82 */ /* 0x000e700000000a00 */
[----:B------:R-:W2:Y:S08]  /*2160*/  LDC R14, c[0x0][0xb20] ;  /* 0x0002c800ff0e7b82 */ /* 0x000eb00000000800 */
[----:B------:R-:W3:Y:S01]  /*2170*/  LDC R15, c[0x0][0xb0c] ;  /* 0x0002c300ff0f7b82 */ /* 0x000ee20000000800 */
[----:B----4-:R-:W-:Y:S01]  /*2180*/  IMAD.HI.U32 R19, R0, R5, RZ ;  /* 0x0000000500137227 */ /* 0x010fe200078e00ff */
[----:B------:R-:W-:-:S03]  /*2190*/  ISETP.NE.AND P0, PT, R4, 0x1, PT ;  /* 0x000000010400780c */ /* 0x000fc60003f05270 */
[----:B------:R-:W-:-:S03]  /*21a0*/  IMAD.HI.U32 R5, R9, R5, RZ ;  /* 0x0000000509057227 */ /* 0x000fc600078e00ff */
[----:B------:R-:W4:Y:S01]  /*21b0*/  LDC.64 R2, c[0x0][0xb28] ;  /* 0x0002ca00ff027b82 */ /* 0x000f220000000a00 */
[----:B-1----:R-:W-:-:S04]  /*21c0*/  IMAD.HI.U32 R20, R8, R6, RZ ;  /* 0x0000000608147227 */ /* 0x002fc800078e00ff */
[----:B------:R-:W-:Y:S01]  /*21d0*/  IMAD.HI.U32 R21, R10, R6, RZ ;  /* 0x000000060a157227 */ /* 0x000fe200078e00ff */
[----:B------:R-:W-:Y:S02]  /*21e0*/  SHF.R.U32.HI R20, RZ, R7, R20 ;  /* 0x00000007ff147219 */ /* 0x000fe40000011614 */
[-C--:B--2---:R-:W-:Y:S02]  /*21f0*/  SHF.R.U32.HI R19, RZ, R14.reuse, R19 ;  /* 0x0000000eff137219 */ /* 0x084fe40000011613 */
[----:B------:R-:W-:Y:S02]  /*2200*/  SHF.R.U32.HI R5, RZ, R14, R5 ;  /* 0x0000000eff057219 */ /* 0x000fe40000011605 */
[----:B------:R-:W-:Y:S02]  /*2210*/  SEL R19, R0, R19, !P0 ;  /* 0x0000001300137207 */ /* 0x000fe40004000000 */
[----:B------:R-:W-:Y:S02]  /*2220*/  SHF.R.U32.HI R21, RZ, R7, R21 ;  /* 0x00000007ff157219 */ /* 0x000fe40000011615 */
[----:B---3--:R-:W-:-:S02]  /*2230*/  ISETP.NE.AND P1, PT, R15, 0x1, PT ;  /* 0x000000010f00780c */ /* 0x008fc40003f25270 */
[----:B------:R-:W-:Y:S02]  /*2240*/  SEL R5, R9, R5, !P0 ;  /* 0x0000000509057207 */ /* 0x000fe40004000000 */
[----:B------:R-:W-:Y:S02]  /*2250*/  SEL R20, R8, R20, !P1 ;  /* 0x0000001408147207 */ /* 0x000fe40004800000 */
[----:B------:R-:W-:Y:S01]  /*2260*/  SEL R21, R10, R21, !P1 ;  /* 0x000000150a157207 */ /* 0x000fe20004800000 */
[----:B----4-:R-:W-:-:S04]  /*2270*/  IMAD.HI.U32 R18, R19, R2, RZ ;  /* 0x0000000213127227 */ /* 0x010fc800078e00ff */
        /* <DEDUP_REMOVED lines=10> */
[----:B------:R-:W-:-:S04]  /*2320*/  @!P0 IMAD.HI.U32 R7, R21, R2, RZ ;  /* 0x0000000215078227 */ /* 0x000fc800078e00ff */
[----:B------:R-:W-:Y:S01]  /*2330*/  IMAD.MOV R2, RZ, RZ, -R6 ;  /* 0x000000ffff027224 */ /* 0x000fe200078e0a06 */
[----:B------:R-:W-:Y:S02]  /*2340*/  @!P0 SHF.R.U32.HI R3, RZ, R3, R7 ;  /* 0x00000003ff038219 */ /* 0x000fe40000011607 */
[----:B------:R-:W-:Y:S01]  /*2350*/  IADD3 R7, PT, PT, -R5, RZ, RZ ;  /* 0x000000ff05077210 */ /* 0x000fe20007ffe1ff */
[----:B------:R-:W-:Y:S01]  /*2360*/  IMAD R2, R40, R2, R5 ;  /* 0x0000000228027224 */ /* 0x000fe200078e0205 */
        /* <DEDUP_REMOVED lines=10> */
.L_x_34:
[----:B------:R-:W1:Y:S02]  /*2410*/  LDCU UR8, c[0x0][0xb30] ;  /* 0x00016600ff0877ac */ /* 0x000e640008000800 */
[----:B-1----:R-:W-:-:S09]  /*2420*/  UISETP.NE.AND UP0, UPT, UR8, 0x1, UPT ;  /* 0x000000010800788c */ /* 0x002fd2000bf05270 */
[----:B------:R-:W-:Y:S05]  /*2430*/  BRA.U UP0, `(.L_x_35) ;  /* 0x0000000100407547 */ /* 0x000fea000b800000 */
[----:B------:R-:W1:Y:S08]  /*2440*/  LDC.64 R4, c[0x0][0xb10] ;  /* 0x0002c400ff047b82 */ /* 0x000e700000000a00 */
[----:B------:R-:W2:Y:S08]  /*2450*/  LDC.64 R2, c[0x0][0xb18] ;  /* 0x0002c600ff027b82 */ /* 0x000eb00000000a00 */
[----:B------:R-:W3:Y:S08]  /*2460*/  LDC R6, c[0x0][0xb20] ;  /* 0x0002c800ff067b82 */ /* 0x000ef00000000800 */
[----:B------:R-:W4:Y:S01]  /*2470*/  LDC R7, c[0x0][0xb0c] ;  /* 0x0002c300ff077b82 */ /* 0x000f220000000800 */
[----:B-1----:R-:W-:-:S05]  /*2480*/  IMAD.HI.U32 R4, R10, R4, RZ ;  /* 0x000000040a047227 */ /* 0x002fca00078e00ff */
[----:B------:R-:W-:Y:S01]  /*2490*/  SHF.R.U32.HI R4, RZ, R5, R4 ;  /* 0x00000005ff047219 */ /* 0x000fe20000011604 */
[----:B--2---:R-:W-:Y:S01]  /*24a0*/  IMAD.HI.U32 R3, R9, R3, RZ ;  /* 0x0000000309037227 */ /* 0x004fe200078e00ff */
[----:B------:R-:W-:-:S04]  /*24b0*/  ISETP.NE.AND P0, PT, R2, 0x1, PT ;  /* 0x000000010200780c */ /* 0x000fc80003f05270 */
[----:B---3--:R-:W-:-:S04]  /*24c0*/  SHF.R.U32.HI R3, RZ, R6, R3 ;  /* 0x00000006ff037219 */ /* 0x008fc80000011603 */
[----:B------:R-:W-:Y:S02]  /*24d0*/  SEL R3, R9, R3, !P0 ;  /* 0x0000000309037207 */ /* 0x000fe40004000000 */
[----:B----4-:R-:W-:-:S04]  /*24e0*/  ISETP.NE.AND P1, PT, R7, 0x1, PT ;  /* 0x000000010700780c */ /* 0x010fc80003f25270 */
[----:B------:R-:W-:-:S05]  /*24f0*/  SEL R4, R10, R4, !P1 ;  /* 0x000000040a047207 */ /* 0x000fca0004800000 */
[----:B------:R-:W-:Y:S02]  /*2500*/  IMAD.IADD R5, R3, 0x1, -R4 ;  /* 0x0000000103057824 */ /* 0x000fe400078e0a04 */
[----:B------:R-:W-:Y:S02]  /*2510*/  IMAD.IADD R3, R4, 0x1, -R3 ;  /* 0x0000000104037824 */ /* 0x000fe400078e0a03 */
[----:B------:R-:W-:Y:S02]  /*2520*/  IMAD R10, R5, R7, R10 ;  /* 0x00000007050a7224 */ /* 0x000fe400078e020a */
[----:B------:R-:W-:-:S07]  /*2530*/  IMAD R9, R3, R2, R9 ;  /* 0x0000000203097224 */ /* 0x000fce00078e0209 */
.L_x_35:
[----:B------:R-:W-:Y:S01]  /*2540*/  VIADD R16, R16, 0x1 ;  /* 0x0000000110107836 */ /* 0x000fe20000000000 */
[----:B------:R-:W-:Y:S01]  /*2550*/  PLOP3.LUT P1, PT, PT, PT, PT, 0x80, 0x8 ;  /* 0x000000000008781c */ /* 0x000fe20003f2f070 */
[----:B------:R-:W-:Y:S02]  /*2560*/  IMAD.IADD R15, R10, 0x1, R95 ;  /* 0x000000010a0f7824 */ /* 0x000fe400078e025f */
[----:B------:R-:W-:Y:S01]  /*2570*/  IMAD.IADD R14, R9, 0x1, R94 ;  /* 0x00000001090e7824 */ /* 0x000fe200078e025e */
[----:B------:R-:W-:-:S04]  /*2580*/  ISETP.NE.AND P0, PT, R16, 0x2, PT ;  /* 0x000000021000780c */ /* 0x000fc80003f05270 */
[----:B------:R-:W-:Y:S02]  /*2590*/  SEL R2, RZ, 0x1, P0 ;  /* 0x00000001ff027807 */ /* 0x000fe40000000000 */
[----:B------:R-:W-:Y:S02]  /*25a0*/  SEL R16, R16, RZ, P0 ;  /* 0x000000ff10107207 */ /* 0x000fe40000000000 */
[----:B------:R-:W-:Y:S01]  /*25b0*/  LOP3.LUT R13, R13, R2, RZ, 0x3c, !PT ;  /* 0x000000020d0d7212 */ /* 0x000fe200078e3cff */
[----:B------:R-:W-:Y:S06]  /*25c0*/  @P2 BRA `(.L_x_36) ;  /* 0xfffffff000682947 */ /* 0x000fec000383ffff */
[----:B------:R-:W-:Y:S01]  /*25d0*/  UIADD3 UR4, UPT, UPT, UR4, 0xa0, URZ ;  /* 0x000000a004047890 */ /* 0x000fe2000fffe0ff */
[----:B------:R-:W-:-:S03]  /*25e0*/  SHF.L.U32 R2, R17, 0x1f, RZ ;  /* 0x0000001f11027819 */ /* 0x000fc600000006ff */
[----:B------:R-:W-:-:S09]  /*25f0*/  ULEA UR5, UR6, UR4, 0x3 ;  /* 0x0000000406057291 */ /* 0x000fd2000f8e18ff */
[----:B------:R-:W1:Y:S02]  /*2600*/  SYNCS.PHASECHK.TRANS64.TRYWAIT P0, [UR5], R2 ;  /* 0x00000002ff0075a7 */ /* 0x000e640008001105 */
[----:B-1----:R-:W-:Y:S05]  /*2610*/  @!P0 BRA `(.L_x_37) ;  /* 0x0000007400748947 */ /* 0x002fea0003800000 */
.L_x_147:
[----:B------:R-:W-:-:S04]  /*2620*/  UIADD3 UR6, UPT, UPT, UR6, 0x1, URZ ;  /* 0x0000000106067890 */ /* 0x000fc8000fffe0ff */
[----:B------:R-:W-:-:S04]  /*2630*/  UISETP.NE.AND UP0, UPT, UR6, 0x14, UPT ;  /* 0x000000140600788c */ /* 0x000fc8000bf05270 */
[----:B------:R-:W-:Y:S02]  /*2640*/  USEL UR7, URZ, 0x1, UP0 ;  /* 0x00000001ff077887 */ /* 0x000fe40008000000 */
[----:B------:R-:W-:-:S04]  /*2650*/  USEL UR6, UR6, URZ, UP0 ;  /* 0x000000ff06067287 */ /* 0x000fc80008000000 */
[----:B------:R-:W-:Y:S01]  /*2660*/  ULEA UR5, UR6, UR4, 0x3 ;  /* 0x0000000406057291 */ /* 0x000fe2000f8e18ff */
[----:B-1----:R-:W-:-:S04]  /*2670*/  LOP3.LUT R2, R17, UR7, RZ, 0x3c, !PT ;  /* 0x0000000711027c12 */ /* 0x002fc8000f8e3cff */
[----:B------:R-:W-:-:S04]  /*2680*/  SHF.L.U32 R3, R2, 0x1f, RZ ;  /* 0x0000001f02037819 */ /* 0x000fc800000006ff */
[----:B------:R-:W1:Y:S02]  /*2690*/  SYNCS.PHASECHK.TRANS64.TRYWAIT P0, [UR5], R3 ;  /* 0x00000003ff0075a7 */ /* 0x000e640008001105 */
[----:B-1----:R-:W-:Y:S05]  /*26a0*/  @!P0 BRA `(.L_x_38) ;  /* 0x0000007400688947 */ /* 0x002fea0003800000 */
.L_x_149:
[----:B------:R-:W-:-:S04]  /*26b0*/  UIADD3 UR6, UPT, UPT, UR6, 0x1, URZ ;  /* 0x0000000106067890 */ /* 0x000fc8000fffe0ff */
[----:B------:R-:W-:-:S04]  /*26c0*/  UISETP.NE.AND UP0, UPT, UR6, 0x14, UPT ;  /* 0x000000140600788c */ /* 0x000fc8000bf05270 */
[----:B------:R-:W-:Y:S02]  /*26d0*/  USEL UR7, URZ, 0x1, UP0 ;  /* 0x00000001ff077887 */ /* 0x000fe40008000000 */
[----:B------:R-:W-:-:S04]  /*26e0*/  USEL UR6, UR6, URZ, UP0 ;  /* 0x000000ff06067287 */ /* 0x000fc80008000000 */
[----:B------:R-:W-:Y:S01]  /*26f0*/  ULEA UR5, UR6, UR4, 0x3 ;  /* 0x0000000406057291 */ /* 0x000fe2000f8e18ff */
[----:B------:R-:W-:-:S04]  /*2700*/  LOP3.LUT R2, R2, UR7, RZ, 0x3c, !PT ;  /* 0x0000000702027c12 */ /* 0x000fc8000f8e3cff */
[----:B-1----:R-:W-:-:S04]  /*2710*/  SHF.L.U32 R3, R2, 0x1f, RZ ;  /* 0x0000001f02037819 */ /* 0x002fc800000006ff */
[----:B------:R-:W1:Y:S02]  /*2720*/  SYNCS.PHASECHK.TRANS64.TRYWAIT P0, [UR5], R3 ;  /* 0x00000003ff0075a7 */ /* 0x000e640008001105 */
[----:B-1----:R-:W-:Y:S05]  /*2730*/  @!P0 BRA `(.L_x_39) ;  /* 0x00000074005c8947 */ /* 0x002fea0003800000 */
.L_x_151:
        /* <DEDUP_REMOVED lines=9> */
.L_x_153:
        /* <DEDUP_REMOVED lines=9> */
.L_x_155:
        /* <DEDUP_REMOVED lines=9> */
.L_x_157:
        /* <DEDUP_REMOVED lines=9> */
.L_x_159:
        /* <DEDUP_REMOVED lines=9> */
.L_x_161:
        /* <DEDUP_REMOVED lines=9> */
.L_x_163:
        /* <DEDUP_REMOVED lines=9> */
.L_x_165:
        /* <DEDUP_REMOVED lines=9> */
.L_x_167:
        /* <DEDUP_REMOVED lines=9> */
.L_x_169:
        /* <DEDUP_REMOVED lines=9> */
.L_x_171:
        /* <DEDUP_REMOVED lines=9> */
.L_x_173:
        /* <DEDUP_REMOVED lines=9> */
.L_x_175:
        /* <DEDUP_REMOVED lines=9> */
.L_x_177:
        /* <DEDUP_REMOVED lines=9> */
.L_x_179:
        /* <DEDUP_REMOVED lines=9> */
.L_x_181:
        /* <DEDUP_REMOVED lines=9> */
.L_x_183:
[----:B------:R-:W-:-:S04]  /*3040*/  UIADD3 UR6, UPT, UPT, UR6, 0x1, URZ ;  /* 0x0000000106067890 */ /* 0x000fc8000fffe0ff */
[----:B------:R-:W-:-:S04]  /*3050*/  UISETP.NE.AND UP0, UPT, UR6, 0x14, UPT ;  /* 0x000000140600788c */ /* 0x000fc8000bf05270 */
[----:B------:R-:W-:Y:S02]  /*3060*/  USEL UR5, URZ, 0x1, UP0 ;  /* 0x00000001ff057887 */ /* 0x000fe40008000000 */
[----:B------:R-:W-:-:S04]  /*3070*/  USEL UR6, UR6, URZ, UP0 ;  /* 0x000000ff06067287 */ /* 0x000fc80008000000 */
[----:B------:R-:W-:Y:S01]  /*3080*/  ULEA UR6, UR6, UR4, 0x3 ;  /* 0x0000000406067291 */ /* 0x000fe2000f8e18ff */
[----:B------:R-:W-:-:S04]  /*3090*/  LOP3.LUT R2, R2, UR5, RZ, 0x3c, !PT ;  /* 0x0000000502027c12 */ /* 0x000fc8000f8e3cff */
[----:B------:R-:W-:Y:S01]  /*30a0*/  SHF.L.U32 R2, R2, 0x1f, RZ ;  /* 0x0000001f02027819 */ /* 0x000fe200000006ff */
[----:B-1--4-:R-:W-:-:S07]  /*30b0*/  IMAD.U32 R0, RZ, RZ, UR6 ;  /* 0x00000006ff007e24 */ /* 0x012fce000f8e00ff */
.L_x_56:
[----:B-1----:R1:W2:Y:S02]  /*30c0*/  SYNCS.PHASECHK.TRANS64.TRYWAIT P0, [R0+URZ], R2 ;  /* 0x00000002000075a7 */ /* 0x0022a400080011ff */
[----:B--2---:R-:W-:Y:S05]  /*30d0*/  @!P0 NANOSLEEP.SYNCS 0x989680 ;  /* 0x009896800000895d */ /* 0x004fea0003900000 */
[----:B------:R-:W2:Y:S02]  /*30e0*/  @!P0 SYNCS.PHASECHK.TRANS64 P0, [R0+URZ], R2 ;  /* 0x00000002000085a7 */ /* 0x000ea400080010ff */
[----:B--2---:R-:W-:Y:S05]  /*30f0*/  @P0 EXIT ;  /* 0x000000000000094d */ /* 0x004fea0003800000 */
[----:B------:R-:W-:Y:S05]  /*3100*/  BRA `(.L_x_56) ;  /* 0xfffffffc00ec7947 */ /* 0x000fea000383ffff */
.L_x_18:
[----:B------:R-:W-:-:S04]  /*3110*/  UISETP.NE.AND UP1, UPT, UR37, URZ, UPT ;  /* 0x000000ff2500728c */ /* 0x000fc8000bf25270 */
[----:B------:R-:W-:-:S09]  /*3120*/  UISETP.NE.OR UP1, UPT, UR8, 0x1, UP1 ;  /* 0x000000010800788c */ /* 0x000fd20008f25670 */
[----:B------:R-:W-:Y:S05]  /*3130*/  BRA.U UP1, `(.L_x_57) ;  /* 0x0000000501487547 */ /* 0x000fea000b800000 */
[----:B------:R-:W-:Y:S01]  /*3140*/  ISETP.NE.AND P2, PT, R2, RZ, PT ;  /* 0x000000ff0200720c */ /* 0x000fe20003f45270 */
[----:B------:R-:W-:Y:S01]  /*3150*/  IMAD.MOV.U32 R12, RZ, RZ, 0x1 ;  /* 0x00000001ff0c7424 */ /* 0x000fe200078e00ff */
[----:B------:R-:W-:Y:S02]  /*3160*/  CS2R R10, SRZ ;  /* 0x00000000000a7805 */ /* 0x000fe4000001ff00 */
[----:B------:R-:W-:Y:S01]  /*3170*/  CS2R R8, SRZ ;  /* 0x0000000000087805 */ /* 0x000fe2000001ff00 */
[----:B------:R-:W-:Y:S01]  /*3180*/  UMOV UR4, 0x400 ;  /* 0x0000040000047882 */ /* 0x000fe20000000000 */
[----:B------:R-:W-:Y:S01]  /*3190*/  UMOV UR6, URZ ;  /* 0x000000ff00067c82 */ /* 0x000fe20008000000 */
[----:B------:R-:W-:-:S12]  /*31a0*/  ULEA UR37, UR37, UR4, 0x18 ;  /* 0x0000000425257291 */ /* 0x000fd8000f8ec0ff */
.L_x_61:
[----:B------:R-:W-:Y:S02]  /*31b0*/  LEA R0, R8, UR37, 0x3 ;  /* 0x0000002508007c11 */ /* 0x000fe4000f8e18ff */
[----:B------:R-:W-:-:S03]  /*31c0*/  SHF.L.U32 R4, R9, 0x1f, RZ ;  /* 0x0000001f09047819 */ /* 0x000fc600000006ff */
[----:B------:R-:W-:Y:S01]  /*31d0*/  VIADD R5, R0, 0x200 ;  /* 0x0000020000057836 */ /* 0x000fe20000000000 */
[----:B------:R-:W1:Y:S02]  /*31e0*/  SYNCS.PHASECHK.TRANS64.TRYWAIT P0, [R0+URZ+0x1f0], R4 ;  /* 0x0001f004000075a7 */ /* 0x000e6400080011ff */
[----:B-1----:R-:W-:Y:S05]  /*31f0*/  @!P0 BRA `(.L_x_58) ;  /* 0x0000007000448947 */ /* 0x002fea0003800000 */
.L_x_184:
[----:B------:R-:W-:Y:S01]  /*3200*/  ULEA UR5, UR6, UR37, 0x3 ;  /* 0x0000002506057291 */ /* 0x000fe2000f8e18ff */
[----:B-1----:R-:W-:Y:S01]  /*3210*/  PRMT R0, RZ, 0x654, R5 ;  /* 0x00000654ff007816 */ /* 0x002fe20000000005 */
[----:B------:R-:W-:Y:S01]  /*3220*/  @!P2 IMAD.MOV.U32 R4, RZ, RZ, 0x10 ;  /* 0x00000010ff04a424 */ /* 0x000fe200078e00ff */
[----:B------:R-:W-:Y:S01]  /*3230*/  SHF.L.U32 R5, R12, 0x1f, RZ ;  /* 0x0000001f0c057819 */ /* 0x000fe200000006ff */
[----:B------:R-:W-:Y:S01]  /*3240*/  UIADD3 UR4, UPT, UPT, UR5, 0x190, URZ ;  /* 0x0000019005047890 */ /* 0x000fe2000fffe0ff */
[----:B------:R1:W-:Y:S05]  /*3250*/  SYNCS.ARRIVE.TRANS64.RED.A1T0 RZ, [R0+URZ], RZ ;  /* 0x000000ff00ff79a7 */ /* 0x0003ea00081004ff */
[----:B------:R-:W-:Y:S01]  /*3260*/  IMAD.U32 R6, RZ, RZ, UR4 ;  /* 0x00000004ff067e24 */ /* 0x000fe2000f8e00ff */
[----:B------:R-:W2:Y:S04]  /*3270*/  SYNCS.PHASECHK.TRANS64.TRYWAIT P0, [UR5+0x1a0], R5 ;  /* 0x0001a005ff0075a7 */ /* 0x000ea80008001105 */
[----:B------:R-:W-:Y:S01]  /*3280*/  PRMT R6, R2, 0x654, R6 ;  /* 0x0000065402067816 */ /* 0x000fe20000000006 */
[----:B-12---:R-:W-:Y:S06]  /*3290*/  @!P0 BRA `(.L_x_59) ;  /* 0x0000007000308947 */ /* 0x006fec0003800000 */
.L_x_186:
[----:B------:R-:W-:Y:S01]  /*32a0*/  ULEA UR4, UR6, UR37, 0x4 ;  /* 0x0000002506047291 */ /* 0x000fe2000f8e20ff */
[----:B------:R-:W-:Y:S01]  /*32b0*/  SEL R3, R6, R3, !P2 ;  /* 0x0000000306037207 */ /* 0x000fe20005000000 */
[----:B------:R-:W-:Y:S01]  /*32c0*/  UIADD3 UR5, UPT, UPT, UR5, 0x190, URZ ;  /* 0x0000019005057890 */ /* 0x000fe2000fffe0ff */
[----:B-1----:R-:W-:Y:S01]  /*32d0*/  LEA R0, R11, UR37, 0x3 ;  /* 0x000000250b007c11 */ /* 0x002fe2000f8e18ff */
[----:B------:R-:W-:Y:S01]  /*32e0*/  UIADD3 UR4, UPT, UPT, UR4, 0x220, URZ ;  /* 0x0000022004047890 */ /* 0x000fe2000fffe0ff */
[----:B------:R1:W-:Y:S01]  /*32f0*/  @!P2 SYNCS.ARRIVE.TRANS64.RED RZ, [R3+URZ], R4 ;  /* 0x0000000403ffa9a7 */ /* 0x0003e200080004ff */
[----:B------:R-:W-:Y:S01]  /*3300*/  UIADD3 UR6, UPT, UPT, UR6, 0x1, URZ ;  /* 0x0000000106067890 */ /* 0x000fe2000fffe0ff */
[----:B------:R-:W-:-:S03]  /*3310*/  VIADD R8, R8, 0x1 ;  /* 0x0000000108087836 */ /* 0x000fc60000000000 */
[----:B------:R-:W-:Y:S02]  /*3320*/  UISETP.NE.AND UP0, UPT, UR6, 0x2, UPT ;  /* 0x000000020600788c */ /* 0x000fe4000bf05270 */
[----:B------:R-:W-:Y:S01]  /*3330*/  ISETP.NE.AND P0, PT, R8, 0x2, PT ;  /* 0x000000020800780c */ /* 0x000fe20003f05270 */
[----:B------:R-:W-:Y:S06]  /*3340*/  UGETNEXTWORKID.BROADCAST [UR4], [UR5] ;  /* 0x00000000040073ca */ /* 0x000fec0008000100 */
[----:B------:R-:W-:Y:S02]  /*3350*/  USEL UR4, URZ, 0x1, UP0 ;  /* 0x00000001ff047887 */ /* 0x000fe40008000000 */
[----:B------:R-:W-:-:S04]  /*3360*/  USEL UR6, UR6, URZ, UP0 ;  /* 0x000000ff06067287 */ /* 0x000fc80008000000 */
[----:B------:R-:W-:Y:S02]  /*3370*/  LOP3.LUT R12, R12, UR4, RZ, 0x3c, !PT ;  /* 0x000000040c0c7c12 */ /* 0x000fe4000f8e3cff */
[----:B-1----:R-:W-:-:S04]  /*3380*/  SHF.L.U32 R4, R10, 0x1f, RZ ;  /* 0x0000001f0a047819 */ /* 0x002fc800000006ff */
[----:B------:R-:W1:Y:S02]  /*3390*/  SYNCS.PHASECHK.TRANS64.TRYWAIT P1, [R0+URZ+0x190], R4 ;  /* 0x00019004000075a7 */ /* 0x000e6400080211ff */
[----:B-1----:R-:W-:Y:S05]  /*33a0*/  @!P1 BRA `(.L_x_60) ;  /* 0x0000007000049947 */ /* 0x002fea0003800000 */
.L_x_187:
[C---:B-1----:R-:W-:Y:S01]  /*33b0*/  LEA R4, R11.reuse, UR37, 0x4 ;  /* 0x000000250b047c11 */ /* 0x042fe2000f8e20ff */
[----:B------:R-:W-:Y:S01]  /*33c0*/  VIADD R0, R0, 0x1a0 ;  /* 0x000001a000007836 */ /* 0x000fe20000000000 */
[----:B------:R-:W-:Y:S01]  /*33d0*/  SEL R8, R8, RZ, P0 ;  /* 0x000000ff08087207 */ /* 0x000fe20000000000 */
[----:B------:R-:W-:-:S03]  /*33e0*/  VIADD R11, R11, 0x1 ;  /* 0x000000010b0b7836 */ /* 0x000fc60000000000 */
[----:B------:R-:W1:Y:S01]  /*33f0*/  LDS.128 R4, [R4+0x220] ;  /* 0x0002200004047984 */ /* 0x000e620000000c00 */
[----:B------:R-:W-:Y:S02]  /*3400*/  PRMT R0, RZ, 0x654, R0 ;  /* 0x00000654ff007816 */ /* 0x000fe40000000000 */
[C---:B------:R-:W-:Y:S01]  /*3410*/  ISETP.NE.AND P1, PT, R11.reuse, 0x2, PT ;  /* 0x000000020b00780c */ /* 0x040fe20003f25270 */
[----:B------:R-:W-:Y:S01]  /*3420*/  @!PT LDS RZ, [RZ] ;  /* 0x00000000fffff984 */ /* 0x000fe20000000800 */
[----:B------:R-:W-:Y:S01]  /*3430*/  @!PT LDS RZ, [RZ] ;  /* 0x00000000fffff984 */ /* 0x000fe20000000800 */
[----:B------:R-:W-:Y:S01]  /*3440*/  @!PT LDS RZ, [RZ] ;  /* 0x00000000fffff984 */ /* 0x000fe20000000800 */
[----:B------:R-:W-:Y:S01]  /*3450*/  @!PT LDS RZ, [RZ] ;  /* 0x00000000fffff984 */ /* 0x000fe20000000800 */
[----:B------:R2:W-:Y:S06]  /*3460*/  MEMBAR.ALL.CTA ;  /* 0x0000000000007992 */ /* 0x0005ec0000008000 */
[----:B--2---:R-:W2:Y:S01]  /*3470*/  FENCE.VIEW.ASYNC.S ;  /* 0x00000000000073c6 */ /* 0x004ea20000000000 */
[----:B------:R-:W-:Y:S01]  /*3480*/  SEL R11, R11, RZ, P1 ;  /* 0x000000ff0b0b7207 */ /* 0x000fe20000800000 */
[----:B--2---:R2:W-:Y:S01]  /*3490*/  SYNCS.ARRIVE.TRANS64.RED.A1T0 RZ, [R0+URZ], RZ ;  /* 0x000000ff00ff79a7 */ /* 0x0045e200081004ff */
[----:B-1----:R-:W-:-:S02]  /*34a0*/  LOP3.LUT P3, RZ, R6, 0x1, RZ, 0xc0, !PT ;  /* 0x0000000106ff7812 */ /* 0x002fc4000786c0ff */
[----:B------:R-:W-:-:S04]  /*34b0*/  SEL R4, RZ, 0x1, P1 ;  /* 0x00000001ff047807 */ /* 0x000fc80000800000 */
[----:B------:R-:W-:Y:S02]  /*34c0*/  LOP3.LUT R10, R10, R4, RZ, 0x3c, !PT ;  /* 0x000000040a0a7212 */ /* 0x000fe400078e3cff */
[----:B--2---:R-:W-:-:S04]  /*34d0*/  SEL R0, RZ, 0x1, P0 ;  /* 0x00000001ff007807 */ /* 0x004fc80000000000 */
[----:B------:R-:W-:Y:S01]  /*34e0*/  LOP3.LUT R9, R9, R0, RZ, 0x3c, !PT ;  /* 0x0000000009097212 */ /* 0x000fe200078e3cff */
[----:B------:R-:W-:Y:S06]  /*34f0*/  @P3 BRA `(.L_x_61) ;  /* 0xfffffffc002c3947 */ /* 0x000fec000383ffff */
[----:B------:R-:W-:Y:S01]  /*3500*/  ULEA UR5, UR6, UR37, 0x3 ;  /* 0x0000002506057291 */ /* 0x000fe2000f8e18ff */
[----:B------:R-:W-:-:S08]  /*3510*/  SHF.L.U32 R2, R12, 0x1f, RZ ;  /* 0x0000001f0c027819 */ /* 0x000fd000000006ff */
[----:B------:R-:W1:Y:S02]  /*3520*/  SYNCS.PHASECHK.TRANS64 P0, [UR5+0x1a0], R2 ;  /* 0x0001a002ff0075a7 */ /* 0x000e640008001005 */
[----:B-1----:R-:W-:Y:S05]  /*3530*/  @P0 BRA `(.L_x_62) ;  /* 0x0000000000080947 */ /* 0x002fea0003800000 */
[----:B------:R-:W1:Y:S02]  /*3540*/  SYNCS.PHASECHK.TRANS64.TRYWAIT P0, [UR5+0x1a0], R2 ;  /* 0x0001a002ff0075a7 */ /* 0x000e640008001105 */
[----:B-1----:R-:W-:Y:S05]  /*3550*/  @!P0 BRA `(.L_x_63) ;  /* 0x0000006c00ac8947 */ /* 0x002fea0003800000 */
.L_x_62:
[----:B------:R-:W-:-:S04]  /*3560*/  UIADD3 UR4, UPT, UPT, UR6, 0x1, URZ ;  /* 0x0000000106047890 */ /* 0x000fc8000fffe0ff */
[----:B------:R-:W-:-:S04]  /*3570*/  UISETP.NE.AND UP0, UPT, UR4, 0x2, UPT ;  /* 0x000000020400788c */ /* 0x000fc8000bf05270 */
[----:B------:R-:W-:Y:S02]  /*3580*/  USEL UR7, URZ, 0x1, UP0 ;  /* 0x00000001ff077887 */ /* 0x000fe40008000000 */
[----:B------:R-:W-:-:S04]  /*3590*/  USEL UR4, UR4, URZ, UP0 ;  /* 0x000000ff04047287 */ /* 0x000fc80008000000 */
[----:B------:R-:W-:Y:S01]  /*35a0*/  ULEA UR4, UR4, UR37, 0x3 ;  /* 0x0000002504047291 */ /* 0x000fe2000f8e18ff */
[----:B-1----:R-:W-:-:S04]  /*35b0*/  LOP3.LUT R2, R12, UR7, RZ, 0x3c, !PT ;  /* 0x000000070c027c12 */ /* 0x002fc8000f8e3cff */
[----:B------:R-:W-:-:S04]  /*35c0*/  SHF.L.U32 R0, R2, 0x1f, RZ ;  /* 0x0000001f02007819 */ /* 0x000fc800000006ff */
[----:B------:R-:W1:Y:S02]  /*35d0*/  SYNCS.PHASECHK.TRANS64 P0, [UR4+0x1a0], R0 ;  /* 0x0001a000ff0075a7 */ /* 0x000e640008001004 */
[----:B-1----:R-:W-:Y:S05]  /*35e0*/  @P0 EXIT ;  /* 0x000000000000094d */ /* 0x002fea0003800000 */
[----:B------:R-:W-:Y:S02]  /*35f0*/  SHF.L.U32 R2, R2, 0x1f, RZ ;  /* 0x0000001f02027819 */ /* 0x000fe400000006ff */
[----:B------:R-:W-:-:S07]  /*3600*/  MOV R0, UR4 ;  /* 0x0000000400007c02 */ /* 0x000fce0008000f00 */
.L_x_64:
[----:B-1----:R1:W2:Y:S02]  /*3610*/  SYNCS.PHASECHK.TRANS64.TRYWAIT P0, [R0+URZ+0x1a0], R2 ;  /* 0x0001a002000075a7 */ /* 0x0022a400080011ff */
[----:B--2---:R-:W-:Y:S05]  /*3620*/  @!P0 NANOSLEEP.SYNCS 0x989680 ;  /* 0x009896800000895d */ /* 0x004fea0003900000 */
[----:B------:R-:W2:Y:S02]  /*3630*/  @!P0 SYNCS.PHASECHK.TRANS64 P0, [R0+URZ+0x1a0], R2 ;  /* 0x0001a002000085a7 */ /* 0x000ea400080010ff */
[----:B--2---:R-:W-:Y:S05]  /*3640*/  @P0 EXIT ;  /* 0x000000000000094d */ /* 0x004fea0003800000 */
[----:B------:R-:W-:Y:S05]  /*3650*/  BRA `(.L_x_64) ;  /* 0xfffffffc00ec7947 */ /* 0x000fea000383ffff */
.L_x_57:
[----:B------:R-:W-:-:S09]  /*3660*/  UISETP.NE.AND UP1, UPT, UR8, URZ, UPT ;  /* 0x000000ff0800728c */ /* 0x000fd2000bf25270 */
[----:B------:R-:W-:Y:S05]  /*3670*/  BRA.U UP1, `(.L_x_65) ;  /* 0x0000000d01787547 */ /* 0x000fea000b800000 */
[----:B------:R-:W-:Y:S01]  /*3680*/  UMOV UR4, 0x40 ;  /* 0x0000004000047882 */ /* 0x000fe20000000000 */
[----:B------:R-:W-:Y:S01]  /*3690*/  NOP ;  /* 0x0000000000007918 */ /* 0x000fe20000000000 */
[----:B------:R-:W-:Y:S01]  /*36a0*/  ULEA UR4, UR37, UR4, 0x18 ;  /* 0x0000000425047291 */ /* 0x000fe2000f8ec0ff */
[----:B------:R-:W-:Y:S02]  /*36b0*/  UMOV UR5, 0x400 ;  /* 0x0000040000057882 */ /* 0x000fe40000000000 */
[----:B------:R-:W-:-:S06]  /*36c0*/  ULEA UR37, UR37, UR5, 0x18 ;  /* 0x0000000525257291 */ /* 0x000fcc000f8ec0ff */
[----:B------:R-:W1:Y:S02]  /*36d0*/  LDS.U8 R0, [UR4+0x1c] ;  /* 0x00001c04ff007984 */ /* 0x000e640008000000 */
[----:B-1----:R-:W-:-:S13]  /*36e0*/  ISETP.NE.AND P0, PT, R0, RZ, PT ;  /* 0x000000ff0000720c */ /* 0x002fda0003f05270 */
[----:B------:R-:W-:Y:S05]  /*36f0*/  @P0 BRA `(.L_x_66) ;  /* 0x0000000000580947 */ /* 0x000fea0003800000 */
[----:B------:R-:W-:-:S13]  /*3700*/  ELECT P0, URZ, PT ;  /* 0x0000000000ff782f */ /* 0x000fda0003800000 */
[----:B------:R-:W-:Y:S05]  /*3710*/  @!P0 BRA `(.L_x_67) ;  /* 0x0000000000608947 */ /* 0x000fea0003800000 */
[----:B------:R-:W-:Y:S01]  /*3720*/  UMOV UR5, 0x10 ;  /* 0x0000001000057882 */ /* 0x000fe20000000000 */
[----:B------:R-:W-:Y:S01]  /*3730*/  HFMA2 R0, -RZ, RZ, 0, 5.9604644775390625e-08 ;  /* 0x00000001ff007431 */ /* 0x000fe200000001ff */
[----:B------:R-:W-:-:S03]  /*3740*/  MOV R2, 0xffff ;  /* 0x0000ffff00027802 */ /* 0x000fc60000000f00 */
[----:B------:R-:W-:Y:S04]  /*3750*/  DEPBAR.LE SB1, 0x36 ;  /* 0x00009d800000791a */ /* 0x000fe80000000000 */
[----:B------:R-:W1:Y:S02]  /*3760*/  UTCATOMSWS.FIND_AND_SET.ALIGN UP0, UR5, UR5 ;  /* 0x00000005000575e3 */ /* 0x000e640008000800 */
[----:B-1----:R-:W-:Y:S01]  /*3770*/  MOV R3, UR5 ;  /* 0x0000000500037c02 */ /* 0x002fe20008000f00 */
[----:B------:R-:W-:Y:S06]  /*3780*/  BRA.U UP0, `(.L_x_68) ;  /* 0x0000000100187547 */ /* 0x000fec000b800000 */
.L_x_69:
[----:B------:R-:W-:Y:S05]  /*3790*/  NANOSLEEP 0x64 ;  /* 0x000000640000795d */ /* 0x000fea0003800000 */
[----:B------:R-:W-:-:S05]  /*37a0*/  UMOV UR5, 0x10 ;  /* 0x0000001000057882 */ /* 0x000fca0000000000 */
[----:B------:R-:W-:Y:S04]  /*37b0*/  DEPBAR.LE SB1, 0x36 ;  /* 0x00009d800000791a */ /* 0x000fe80000000000 */
[----:B------:R-:W1:Y:S02]  /*37c0*/  UTCATOMSWS.FIND_AND_SET.ALIGN UP0, UR5, UR5 ;  /* 0x00000005000575e3 */ /* 0x000e640008000800 */
[----:B-1----:R-:W-:Y:S01]  /*37d0*/  MOV R3, UR5 ;  /* 0x0000000500037c02 */ /* 0x002fe20008000f00 */
[----:B------:R-:W-:Y:S05]  /*37e0*/  BRA.U !UP0, `(.L_x_69) ;  /* 0xfffffffd08e87547 */ /* 0x000fea000b83ffff */
.L_x_68:
[-C--:B------:R-:W-:Y:S02]  /*37f0*/  SHF.L.U32 R2, R2, R3.reuse, RZ ;  /* 0x0000000302027219 */ /* 0x080fe400000006ff */
[----:B------:R-:W-:Y:S01]  /*3800*/  SHF.L.U32 R0, R0, R3, RZ ;  /* 0x0000000300007219 */ /* 0x000fe200000006ff */
[----:B------:R-:W-:Y:S02]  /*3810*/  IMAD.SHL.U32 R3, R3, 0x20, RZ ;  /* 0x0000002003037824 */ /* 0x000fe400078e00ff */
[----:B------:R1:W-:Y:S04]  /*3820*/  ATOMS.OR RZ, [UR4+0x14], R2 ;  /* 0x00001402ffff798c */ /* 0x0003e8000b000004 */
[----:B------:R1:W-:Y:S04]  /*3830*/  ATOMS.OR RZ, [UR4+0x18], R0 ;  /* 0x00001800ffff798c */ /* 0x0003e8000b000004 */
[----:B------:R1:W-:Y:S01]  /*3840*/  STS [UR37+0x240], R3 ;  /* 0x00024003ff007988 */ /* 0x0003e20008000825 */
[----:B------:R-:W-:Y:S05]  /*3850*/  BRA `(.L_x_67) ;  /* 0x0000000000107947 */ /* 0x000fea0003800000 */
.L_x_66:
[----:B------:R-:W-:Y:S02]  /*3860*/  MOV R0, 0xffffffff ;  /* 0xffffffff00007802 */ /* 0x000fe40000000f00 */
[----:B------:R-:W-:-:S03]  /*3870*/  MOV R2, 0x38a0 ;  /* 0x000038a000027802 */ /* 0x000fc60000000f00 */
[----:B------:R1:W-:Y:S04]  /*3880*/  STS [UR37+0x240], R0 ;  /* 0x00024000ff007988 */ /* 0x0003e80008000825 */
[----:B-1-3-5:R-:W-:Y:S05]  /*3890*/  CALL.REL.NOINC `($__internal_1_$__cuda_sm10x_tcgen05_guardrail_trap_phase_invalid_during_alloc) ;  /* 0x0000007000f07944 */ /* 0x02afea0003c00000 */
.L_x_67:
[----:B------:R-:W-:Y:S05]  /*38a0*/  WARPSYNC.ALL ;  /* 0x0000000000007948 */ /* 0x000fea0003800000 */
[----:B------:R-:W2:Y:S01]  /*38b0*/  S2UR UR6, SR_CgaCtaId ;  /* 0x00000000000679c3 */ /* 0x000ea20000008800 */
[----:B------:R-:W-:Y:S01]  /*38c0*/  UMOV UR4, 0x400 ;  /* 0x0000040000047882 */ /* 0x000fe20000000000 */
[----:B------:R-:W-:-:S06]  /*38d0*/  NOP ;  /* 0x0000000000007918 */ /* 0x000fcc0000000000 */
[----:B------:R-:W-:Y:S06]  /*38e0*/  BAR.ARV 0x6, 0xa0 ;  /* 0x0182800000007b1d */ /* 0x000fec0000002000 */
[----:B------:R-:W4:Y:S01]  /*38f0*/  LDCU UR7, c[0x0][0x38c] ;  /* 0x00007180ff0777ac */ /* 0x000f220008000800 */
[----:B------:R-:W-:Y:S01]  /*3900*/  IMAD.MOV.U32 R11, RZ, RZ, 0x1 ;  /* 0x00000001ff0b7424 */ /* 0x000fe200078e00ff */
[----:B------:R-:W-:Y:S01]  /*3910*/  CS2R R8, SRZ ;  /* 0x0000000000087805 */ /* 0x000fe2000001ff00 */
[----:B------:R-:W-:Y:S01]  /*3920*/  IMAD.MOV.U32 R10, RZ, RZ, RZ ;  /* 0x000000ffff0a7224 */ /* 0x000fe200078e00ff */
[----:B------:R-:W-:Y:S01]  /*3930*/  UMOV UR17, URZ ;  /* 0x000000ff00117c82 */ /* 0x000fe20008000000 */
[----:B------:R-:W-:Y:S01]  /*3940*/  UMOV UR16, URZ ;  /* 0x000000ff00107c82 */ /* 0x000fe20008000000 */
[----:B------:R-:W-:Y:S01]  /*3950*/  UMOV UR20, 0x0 ;  /* 0x0000000000147882 */ /* 0x000fe20000000000 */
[----:B------:R-:W-:Y:S01]  /*3960*/  UMOV UR21, 0x4418090 ;  /* 0x0441809000157882 */ /* 0x000fe20000000000 */
[----:B--2---:R-:W-:Y:S01]  /*3970*/  ULEA UR6, UR6, UR4, 0x18 ;  /* 0x0000000406067291 */ /* 0x004fe2000f8ec0ff */
[----:B------:R-:W2:Y:S03]  /*3980*/  LDCU UR4, c[0x0][0x38c] ;  /* 0x00007180ff0477ac */ /* 0x000ea60008000800 */
[----:B------:R-:W-:-:S02]  /*3990*/  UIADD3 UR11, UPT, UPT, UR6, 0x10600, URZ ;  /* 0x00010600060b7890 */ /* 0x000fc4000fffe0ff */
[----:B----4-:R-:W-:-:S03]  /*39a0*/  UIADD3 UR7, UPT, UPT, UR7, 0x1f, URZ ;  /* 0x0000001f07077890 */ /* 0x010fc6000fffe0ff */
[----:B-1----:R-:W1:Y:S01]  /*39b0*/  LDS R0, [UR6+0x240] ;  /* 0x00024006ff007984 */ /* 0x002e620008000800 */
[----:B------:R-:W-:Y:S02]  /*39c0*/  UIADD3 UR18, UPT, UPT, UR6, 0x6600, URZ ;  /* 0x0000660006127890 */ /* 0x000fe4000fffe0ff */
[----:B------:R-:W-:Y:S02]  /*39d0*/  USHF.R.S32.HI UR5, URZ, 0x1f, UR7 ;  /* 0x0000001fff057899 */ /* 0x000fe40008011407 */
[----:B------:R-:W-:Y:S02]  /*39e0*/  USHF.R.U32.HI UR11, URZ, 0x4, UR11 ;  /* 0x00000004ff0b7899 */ /* 0x000fe4000801160b */
[----:B------:R-:W-:Y:S02]  /*39f0*/  ULEA.HI UR5, UR5, UR7, URZ, 0x5 ;  /* 0x0000000705057291 */ /* 0x000fe4000f8f28ff */
[----:B------:R-:W-:Y:S02]  /*3a00*/  USHF.R.U32.HI UR18, URZ, 0x4, UR18 ;  /* 0x00000004ff127899 */ /* 0x000fe40008011612 */
[----:B------:R-:W-:-:S02]  /*3a10*/  USHF.R.S32.HI UR5, URZ, 0x5, UR5 ;  /* 0x00000005ff057899 */ /* 0x000fc40008011405 */
[----:B------:R-:W-:Y:S02]  /*3a20*/  ULOP3.LUT UR11, UR11, 0x3fff, URZ, 0xc0, !UPT ;  /* 0x00003fff0b0b7892 */ /* 0x000fe4000f8ec0ff */
[----:B------:R-:W-:Y:S02]  /*3a30*/  UISETP.LT.AND UP0, UPT, UR5, 0x1, UPT ;  /* 0x000000010500788c */ /* 0x000fe4000bf01270 */
[----:B------:R-:W-:Y:S02]  /*3a40*/  ULOP3.LUT UR18, UR18, 0x3fff, URZ, 0xc0, !UPT ;  /* 0x00003fff12127892 */ /* 0x000fe4000f8ec0ff */
[----:B------:R-:W-:Y:S02]  /*3a50*/  USEL UR10, UR5, 0x1, !UP0 ;  /* 0x00000001050a7887 */ /* 0x000fe4000c000000 */
[----:B------:R-:W-:Y:S02]  /*3a60*/  ULOP3.LUT UR11, UR11, 0x1000000, URZ, 0xfc, !UPT ;  /* 0x010000000b0b7892 */ /* 0x000fe4000f8efcff */
[----:B------:R-:W-:-:S02]  /*3a70*/  UIADD3 UR10, UPT, UPT, -UR10, URZ, URZ ;  /* 0x000000ff0a0a7290 */ /* 0x000fc4000fffe1ff */
[----:B--2---:R-:W-:Y:S01]  /*3a80*/  UISETP.GE.AND UP3, UPT, UR4, 0x1, UPT ;  /* 0x000000010400788c */ /* 0x004fe2000bf66270 */
[----:B-1----:R-:W-:-:S15]  /*3a90*/  R2UR UR19, R0 ;  /* 0x00000000001372ca */ /* 0x002fde00000e0000 */
.L_x_76:
[----:B------:R-:W-:Y:S02]  /*3aa0*/  LEA R0, R10, UR6, 0x3 ;  /* 0x000000060a007c11 */ /* 0x000fe4000f8e18ff */
[----:B------:R-:W-:Y:S02]  /*3ab0*/  SHF.L.U32 R2, R9, 0x1f, RZ ;  /* 0x0000001f09027819 */ /* 0x000fe400000006ff */
[----:B------:R-:W-:Y:S01]  /*3ac0*/  PLOP3.LUT P0, PT, PT, PT, UP3, 0x80, 0x8 ;  /* 0x000000000008781c */ /* 0x000fe20003f0f038 */
[----:B------:R-:W-:Y:S01]  /*3ad0*/  VIADD R3, R0, 0x1a0 ;  /* 0x000001a000037836 */ /* 0x000fe20000000000 */
[----:B-1----:R-:W1:Y:S02]  /*3ae0*/  SYNCS.PHASECHK.TRANS64.TRYWAIT P1, [R0+URZ+0x190], R2 ;  /* 0x00019002000075a7 */ /* 0x002e6400080211ff */
[----:B-1--4-:R-:W-:Y:S09]  /*3af0*/  @!P1 BRA `(.L_x_70) ;  /* 0x00000068005c9947 */ /* 0x012ff20003800000 */
.L_x_189:
[----:B------:R-:W-:Y:S01]  /*3b00*/  LEA R4, R10, UR6, 0x4 ;  /* 0x000000060a047c11 */ /* 0x000fe2000f8e20ff */
[----:B------:R-:W-:Y:S01]  /*3b10*/  @UP3 ULEA UR4, UR16, UR6, 0x3 ;  /* 0x0000000610043291 */ /* 0x000fe2000f8e18ff */
[----:B------:R-:W-:Y:S01]  /*3b20*/  PLOP3.LUT P2, PT, PT, PT, PT, 0x80, 0x8 ;  /* 0x000000000008781c */ /* 0x000fe20003f4f070 */
[----:B------:R-:W-:Y:S01]  /*3b30*/  ULEA UR9, UR17, UR6, 0x3 ;  /* 0x0000000611097291 */ /* 0x000fe2000f8e18ff */
[----:B------:R-:W-:Y:S02]  /*3b40*/  PRMT R3, RZ, 0x654, R3 ;  /* 0x00000654ff037816 */ /* 0x000fe40000000003 */
[----:B------:R-:W2:Y:S01]  /*3b50*/  LDS.128 R4, [R4+0x220] ;  /* 0x0002200004047984 */ /* 0x000ea20000000c00 */
[----:B-1----:R-:W-:Y:S02]  /*3b60*/  @P0 SHF.L.U32 R2, R8, 0x1f, RZ ;  /* 0x0000001f08020819 */ /* 0x002fe400000006ff */
[----:B------:R-:W-:Y:S01]  /*3b70*/  SHF.L.U32 R0, R11, 0x1f, RZ ;  /* 0x0000001f0b007819 */ /* 0x000fe200000006ff */
[----:B------:R-:W-:Y:S01]  /*3b80*/  @!PT LDS RZ, [RZ] ;  /* 0x00000000fffff984 */ /* 0x000fe20000000800 */
[----:B------:R-:W-:Y:S01]  /*3b90*/  @!PT LDS RZ, [RZ] ;  /* 0x00000000fffff984 */ /* 0x000fe20000000800 */
[----:B------:R-:W-:Y:S01]  /*3ba0*/  @!PT LDS RZ, [RZ] ;  /* 0x00000000fffff984 */ /* 0x000fe20000000800 */
[----:B------:R-:W-:Y:S01]  /*3bb0*/  @!PT LDS RZ, [RZ] ;  /* 0x00000000fffff984 */ /* 0x000fe20000000800 */
[----:B------:R1:W-:Y:S06]  /*3bc0*/  MEMBAR.ALL.CTA ;  /* 0x0000000000007992 */ /* 0x0003ec0000008000 */
[----:B-1----:R-:W1:Y:S02]  /*3bd0*/  FENCE.VIEW.ASYNC.S ;  /* 0x00000000000073c6 */ /* 0x002e640000000000 */
[----:B-1----:R1:W-:Y:S01]  /*3be0*/  SYNCS.ARRIVE.TRANS64.RED.A1T0 RZ, [R3+URZ], RZ ;  /* 0x000000ff03ff79a7 */ /* 0x0023e200081004ff */
[----:B------:R1:W4:Y:S01]  /*3bf0*/  @P0 SYNCS.PHASECHK.TRANS64.TRYWAIT P2, [UR4], R2 ;  /* 0x00000002ff0005a7 */ /* 0x0003220008041104 */
[----:B--2---:R-:W-:Y:S01]  /*3c00*/  LOP3.LUT P1, RZ, R6, 0x1, RZ, 0xc0, !PT ;  /* 0x0000000106ff7812 */ /* 0x004fe2000782c0ff */
[----:B------:R-:W2:Y:S02]  /*3c10*/  SYNCS.PHASECHK.TRANS64.TRYWAIT P0, [UR9+0x1d0], R0 ;  /* 0x0001d000ff0075a7 */ /* 0x000ea40008001109 */
[----:B-12-4-:R-:W-:Y:S10]  /*3c20*/  @!P0 BRA `(.L_x_71) ;  /* 0x0000006800248947 */ /* 0x016ff40003800000 */
.L_x_191:
[----:B------:R-:W-:Y:S01]  /*3c30*/  IADD3 R10, PT, PT, R10, 0x1, RZ ;  /* 0x000000010a0a7810 */ /* 0x000fe20007ffe0ff */
[----:B------:R-:W-:Y:S06]  /*3c40*/  BRA.U !UP3, `(.L_x_72) ;  /* 0x000000010ba47547 */ /* 0x000fec000b800000 */
[----:B------:R-:W-:Y:S02]  /*3c50*/  ULEA.HI UR8, UR17, UR17, URZ, 0x1 ;  /* 0x0000001111087291 */ /* 0x000fe4000f8f08ff */
[----:B------:R-:W-:Y:S02]  /*3c60*/  UPLOP3.LUT UP4, UPT, UPT, UPT, UPT, 0x40, 0x4 ;  /* 0x000000000004789c */ /* 0x000fe40003f8e870 */
[----:B------:R-:W-:Y:S02]  /*3c70*/  USHF.L.U32 UR4, UR8, 0x7, URZ ;  /* 0x0000000708047899 */ /* 0x000fe400080006ff */
[----:B------:R-:W-:Y:S02]  /*3c80*/  ULOP3.LUT UR8, UR8, 0xffe, URZ, 0xc0, !UPT ;  /* 0x00000ffe08087892 */ /* 0x000fe4000f8ec0ff */
[----:B------:R-:W-:Y:S02]  /*3c90*/  ULOP3.LUT UR4, UR4, 0xffffff00, URZ, 0xc0, !UPT ;  /* 0xffffff0004047892 */ /* 0x000fe4000f8ec0ff */
[----:B------:R-:W-:-:S02]  /*3ca0*/  UIADD3 UR8, UPT, UPT, -UR8, UR17, URZ ;  /* 0x0000001108087290 */ /* 0x000fc4000fffe1ff */
[----:B------:R-:W-:Y:S01]  /*3cb0*/  UIADD3 UR4, UPT, UPT, UR19, UR4, URZ ;  /* 0x0000000413047290 */ /* 0x000fe2000fffe0ff */
[----:B------:R-:W-:Y:S01]  /*3cc0*/  UMOV UR15, UR10 ;  /* 0x0000000a000f7c82 */ /* 0x000fe20008000000 */
[----:B------:R-:W-:Y:S02]  /*3cd0*/  UMOV UR14, UR5 ;  /* 0x00000005000e7c82 */ /* 0x000fe40008000000 */
[----:B------:R-:W-:Y:S01]  /*3ce0*/  ULEA UR8, UR8, UR4, 0x14 ;  /* 0x0000000408087291 */ /* 0x000fe2000f8ea0ff */
[----:B------:R-:W-:-:S11]  /*3cf0*/  UMOV UR13, UR16 ;  /* 0x00000010000d7c82 */ /* 0x000fd60008000000 */
.L_x_75:
[----:B------:R-:W-:Y:S02]  /*3d00*/  UIADD3 UR15, UPT, UPT, UR15, 0x1, URZ ;  /* 0x000000010f0f7890 */ /* 0x000fe4000fffe0ff */
[----:B--2---:R-:W-:Y:S02]  /*3d10*/  ULEA UR7, UR13, UR6, 0x3 ;  /* 0x000000060d077291 */ /* 0x004fe4000f8e18ff */
[----:B------:R-:W-:Y:S01]  /*3d20*/  UISETP.NE.AND UP0, UPT, UR15, URZ, UPT ;  /* 0x000000ff0f00728c */ /* 0x000fe2000bf05270 */
[----:B----4-:R-:W-:Y:S10]  /*3d30*/  @P2 BRA `(.L_x_73) ;  /* 0x00000000000c2947 */ /* 0x010ff40003800000 */
[----:B-1----:R-:W-:Y:S04]  /*3d40*/  SHF.L.U32 R2, R8, 0x1f, RZ ;  /* 0x0000001f08027819 */ /* 0x002fe800000006ff */
[----:B------:R-:W1:Y:S02]  /*3d50*/  SYNCS.PHASECHK.TRANS64.TRYWAIT P0, [UR7], R2 ;  /* 0x00000002ff0075a7 */ /* 0x000e640008001107 */
[----:B-1----:R-:W-:Y:S05]  /*3d60*/  @!P0 BRA `(.L_x_74) ;  /* 0x0000006400ec8947 */ /* 0x002fea0003800000 */
.L_x_73:
[----:B------:R-:W-:Y:S01]  /*3d70*/  UISETP.NE.AND UP1, UPT, UR14, 0x1, UPT ;  /* 0x000000010e00788c */ /* 0x000fe2000bf25270 */
[----:B------:R-:W-:Y:S01]  /*3d80*/  PLOP3.LUT P2, PT, PT, PT, PT, 0x80, 0x8 ;  /* 0x000000000008781c */ /* 0x000fe20003f4f070 */
[----:B------:R-:W-:Y:S02]  /*3d90*/  UIADD3 UR16, UPT, UPT, UR13, 0x1, URZ ;  /* 0x000000010d107890 */ /* 0x000fe4000fffe0ff */
[----:B------:R-:W-:Y:S02]  /*3da0*/  ULEA UR22, UR13, UR11, 0x9 ;  /* 0x0000000b0d167291 */ /* 0x000fe4000f8e48ff */
[----:B------:R-:W-:Y:S01]  /*3db0*/  UISETP.NE.AND UP2, UPT, UR16, 0x14, UPT ;  /* 0x000000141000788c */ /* 0x000fe2000bf45270 */
[----:B------:R-:W-:Y:S01]  /*3dc0*/  PLOP3.LUT P0, PT, PT, PT, UP1, 0x80, 0x8 ;  /* 0x000000000008781c */ /* 0x000fe20003f0f018 */
[----:B------:R-:W-:Y:S02]  /*3dd0*/  UIADD3 UR7, UPT, UPT, UR7, 0xa0, URZ ;  /* 0x000000a007077890 */ /* 0x000fe4000fffe0ff */
[----:B------:R-:W-:Y:S02]  /*3de0*/  USEL UR12, URZ, 0x1, UP2 ;  /* 0x00000001ff0c7887 */ /* 0x000fe40009000000 */
[----:B------:R-:W-:Y:S01]  /*3df0*/  USEL UR16, UR16, URZ, UP2 ;  /* 0x000000ff10107287 */ /* 0x000fe20009000000 */
[----:B------:R-:W-:Y:S01]  /*3e00*/  UMOV UR23, 0x40004040 ;  /* 0x4000404000177882 */ /* 0x000fe20000000000 */
[----:B------:R-:W-:Y:S02]  /*3e10*/  UMOV UR25, 0x80004020 ;  /* 0x8000402000197882 */ /* 0x000fe40000000000 */
[----:B------:R-:W-:Y:S01]  /*3e20*/  @UP1 ULEA UR4, UR16, UR6, 0x3 ;  /* 0x0000000610041291 */ /* 0x000fe2000f8e18ff */
[----:B------:R-:W-:Y:S01]  /*3e30*/  LOP3.LUT R8, R8, UR12, RZ, 0x3c, !PT ;  /* 0x0000000c08087c12 */ /* 0x000fe2000f8e3cff */
[----:B------:R-:W-:Y:S03]  /*3e40*/  UIADD3 UR14, UPT, UPT, UR14, -0x1, URZ ;  /* 0xffffffff0e0e7890 */ /* 0x000fe6000fffe0ff */
[----:B-1----:R-:W-:Y:S04]  /*3e50*/  @P0 SHF.L.U32 R0, R8, 0x1f, RZ ;  /* 0x0000001f08000819 */ /* 0x002fe800000006ff */
[----:B------:R2:W4:Y:S01]  /*3e60*/  @P0 SYNCS.PHASECHK.TRANS64.TRYWAIT P2, [UR4], R0 ;  /* 0x00000000ff0005a7 */ /* 0x0005220008041104 */
[----:B------:R-:W-:Y:S03]  /*3e70*/  USHF.L.U32 UR4, UR13, 0x7, URZ ;  /* 0x000000070d047899 */ /* 0x000fe600080006ff */
[----:B------:R-:W-:Y:S01]  /*3e80*/  UMOV UR13, UR16 ;  /* 0x00000010000d7c82 */ /* 0x000fe20008000000 */
[----:B------:R-:W-:Y:S09]  /*3e90*/  UIADD3 UR24, UPT, UPT, UR18, UR4, URZ ;  /* 0x0000000412187290 */ /* 0x000ff2000fffe0ff */
[----:B------:R2:W-:Y:S01]  /*3ea0*/  UTCQMMA gdesc[UR24], gdesc[UR22], tmem[UR8], tmem[UR20], idesc[UR21], UP4 ;  /* 0x00ff1416180075ea */ /* 0x0005e2000a000308 */
[----:B------:R-:W-:Y:S01]  /*3eb0*/  UPLOP3.LUT UP4, UPT, UPT, UPT, UPT, 0x80, 0x8 ;  /* 0x000000000008789c */ /* 0x000fe20003f8f070 */
[----:B------:R2:W-:Y:S01]  /*3ec0*/  UTCBAR [UR7], URZ ;  /* 0x000000ff070073e9 */ /* 0x0005e200080000ff */
[----:B------:R-:W-:Y:S09]  /*3ed0*/  BRA.U UP0, `(.L_x_75) ;  /* 0xfffffffd00887547 */ /* 0x000ff2000b83ffff */
.L_x_72:
[----:B------:R-:W-:Y:S01]  /*3ee0*/  UIADD3 UR17, UPT, UPT, UR17, 0x1, URZ ;  /* 0x0000000111117890 */ /* 0x000fe2000fffe0ff */
[C---:B------:R-:W-:Y:S01]  /*3ef0*/  ISETP.NE.AND P0, PT, R10.reuse, 0x2, PT ;  /* 0x000000020a00780c */ /* 0x040fe20003f05270 */
[----:B------:R-:W-:Y:S02]  /*3f00*/  UIADD3 UR9, UPT, UPT, UR9, 0x1b0, URZ ;  /* 0x000001b009097890 */ /* 0x000fe4000fffe0ff */
[----:B------:R-:W-:Y:S01]  /*3f10*/  UISETP.NE.AND UP0, UPT, UR17, 0x4, UPT ;  /* 0x000000041100788c */ /* 0x000fe2000bf05270 */
[----:B-12---:R-:W-:Y:S02]  /*3f20*/  SEL R0, RZ, 0x1, P0 ;  /* 0x00000001ff007807 */ /* 0x006fe40000000000 */
[----:B------:R-:W-:Y:S01]  /*3f30*/  SEL R10, R10, RZ, P0 ;  /* 0x000000ff0a0a7207 */ /* 0x000fe20000000000 */
[----:B------:R-:W-:Y:S01]  /*3f40*/  USEL UR4, URZ, 0x1, UP0 ;  /* 0x00000001ff047887 */ /* 0x000fe20008000000 */
[----:B------:R-:W-:Y:S01]  /*3f50*/  LOP3.LUT R9, R9, R0, RZ, 0x3c, !PT ;  /* 0x0000000009097212 */ /* 0x000fe200078e3cff */
[----:B------:R-:W-:Y:S01]  /*3f60*/  USEL UR17, UR17, URZ, UP0 ;  /* 0x000000ff11117287 */ /* 0x000fe20008000000 */
[----:B------:R1:W-:Y:S03]  /*3f70*/  UTCBAR [UR9], URZ ;  /* 0x000000ff090073e9 */ /* 0x0003e600080000ff */
[----:B------:R-:W-:Y:S01]  /*3f80*/  LOP3.LUT R11, R11, UR4, RZ, 0x3c, !PT ;  /* 0x000000040b0b7c12 */ /* 0x000fe2000f8e3cff */
[----:B------:R-:W-:Y:S07]  /*3f90*/  @P1 BRA `(.L_x_76) ;  /* 0xfffffff800c01947 */ /* 0x000fee000383ffff */
[----:B------:R-:W2:Y:S01]  /*3fa0*/  S2UR UR4, SR_CgaCtaId ;  /* 0x00000000000479c3 */ /* 0x000ea20000008800 */
[----:B------:R-:W-:Y:S01]  /*3fb0*/  ELECT P0, URZ, PT ;  /* 0x0000000000ff782f */ /* 0x000fe20003800000 */
[----:B------:R-:W-:Y:S01]  /*3fc0*/  IMAD.MOV.U32 R0, RZ, RZ, 0x1 ;  /* 0x00000001ff007424 */ /* 0x000fe200078e00ff */
[----:B------:R-:W-:Y:S01]  /*3fd0*/  UIADD3 UR6, UPT, UPT, UR6, 0x1d0, URZ ;  /* 0x000001d006067890 */ /* 0x000fe2000fffe0ff */
[----:B------:R-:W-:Y:S01]  /*3fe0*/  SHF.L.U32 R2, R11, 0x1f, RZ ;  /* 0x0000001f0b027819 */ /* 0x000fe200000006ff */
[----:B------:R-:W-:-:S03]  /*3ff0*/  UMOV UR5, 0x40 ;  /* 0x0000004000057882 */ /* 0x000fc60000000000 */
[----:B------:R-:W-:Y:S01]  /*4000*/  UVIRTCOUNT.DEALLOC.SMPOOL 0x80 ;  /* 0x000000800000784c */ /* 0x000fe20000000000 */
[----:B--2---:R-:W-:Y:S02]  /*4010*/  ULEA UR4, UR4, UR5, 0x18 ;  /* 0x0000000504047291 */ /* 0x004fe4000f8ec0ff */
[----:B------:R-:W-:-:S07]  /*4020*/  ULEA UR5, UR17, UR6, 0x3 ;  /* 0x0000000611057291 */ /* 0x000fce000f8e18ff */
[----:B------:R2:W-:Y:S02]  /*4030*/  @P0 STS.U8 [UR4+0x1c], R0 ;  /* 0x00001c00ff000988 */ /* 0x0005e40008000004 */
[----:B------:R-:W3:Y:S02]  /*4040*/  SYNCS.PHASECHK.TRANS64.TRYWAIT P0, [UR5], R2 ;  /* 0x00000002ff0075a7 */ /* 0x000ee40008001105 */
[----:B--23--:R-:W-:Y:S05]  /*4050*/  @!P0 BRA `(.L_x_77) ;  /* 0x0000006400488947 */ /* 0x00cfea0003800000 */
.L_x_194:
[----:B------:R-:W-:-:S04]  /*4060*/  UIADD3 UR7, UPT, UPT, UR17, 0x1, URZ ;  /* 0x0000000111077890 */ /* 0x000fc8000fffe0ff */
[----:B------:R-:W-:-:S04]  /*4070*/  UISETP.NE.AND UP0, UPT, UR7, 0x4, UPT ;  /* 0x000000040700788c */ /* 0x000fc8000bf05270 */
[----:B------:R-:W-:Y:S02]  /*4080*/  USEL UR8, URZ, 0x1, UP0 ;  /* 0x00000001ff087887 */ /* 0x000fe40008000000 */
[----:B------:R-:W-:-:S04]  /*4090*/  USEL UR7, UR7, URZ, UP0 ;  /* 0x000000ff07077287 */ /* 0x000fc80008000000 */
[----:B------:R-:W-:Y:S01]  /*40a0*/  ULEA UR5, UR7, UR6, 0x3 ;  /* 0x0000000607057291 */ /* 0x000fe2000f8e18ff */
[----:B--2---:R-:W-:-:S04]  /*40b0*/  LOP3.LUT R2, R11, UR8, RZ, 0x3c, !PT ;  /* 0x000000080b027c12 */ /* 0x004fc8000f8e3cff */
[----:B------:R-:W-:-:S04]  /*40c0*/  SHF.L.U32 R3, R2, 0x1f, RZ ;  /* 0x0000001f02037819 */ /* 0x000fc800000006ff */
[----:B------:R-:W2:Y:S02]  /*40d0*/  SYNCS.PHASECHK.TRANS64.TRYWAIT P0, [UR5], R3 ;  /* 0x00000003ff0075a7 */ /* 0x000ea40008001105 */
[----:B--2---:R-:W-:Y:S05]  /*40e0*/  @!P0 BRA `(.L_x_78) ;  /* 0x00000064003c8947 */ /* 0x004fea0003800000 */
.L_x_196:
[----:B------:R-:W-:-:S04]  /*40f0*/  UIADD3 UR7, UPT, UPT, UR7, 0x1, URZ ;  /* 0x0000000107077890 */ /* 0x000fc8000fffe0ff */
[----:B------:R-:W-:-:S04]  /*4100*/  UISETP.NE.AND UP0, UPT, UR7, 0x4, UPT ;  /* 0x000000040700788c */ /* 0x000fc8000bf05270 */
[----:B------:R-:W-:Y:S02]  /*4110*/  USEL UR8, URZ, 0x1, UP0 ;  /* 0x00000001ff087887 */ /* 0x000fe40008000000 */
[----:B------:R-:W-:-:S04]  /*4120*/  USEL UR7, UR7, URZ, UP0 ;  /* 0x000000ff07077287 */ /* 0x000fc80008000000 */
[----:B------:R-:W-:Y:S01]  /*4130*/  ULEA UR5, UR7, UR6, 0x3 ;  /* 0x0000000607057291 */ /* 0x000fe2000f8e18ff */
[----:B------:R-:W-:-:S04]  /*4140*/  LOP3.LUT R2, R2, UR8, RZ, 0x3c, !PT ;  /* 0x0000000802027c12 */ /* 0x000fc8000f8e3cff */
[----:B--2---:R-:W-:-:S04]  /*4150*/  SHF.L.U32 R3, R2, 0x1f, RZ ;  /* 0x0000001f02037819 */ /* 0x004fc800000006ff */
[----:B------:R-:W2:Y:S02]  /*4160*/  SYNCS.PHASECHK.TRANS64.TRYWAIT P0, [UR5], R3 ;  /* 0x00000003ff0075a7 */ /* 0x000ea40008001105 */
[----:B--2---:R-:W-:Y:S05]  /*4170*/  @!P0 BRA `(.L_x_79) ;  /* 0x0000006400308947 */ /* 0x004fea0003800000 */
.L_x_198:
[----:B------:R-:W-:-:S04]  /*4180*/  UIADD3 UR7, UPT, UPT, UR7, 0x1, URZ ;  /* 0x0000000107077890 */ /* 0x000fc8000fffe0ff */
[----:B------:R-:W-:-:S04]  /*4190*/  UISETP.NE.AND UP0, UPT, UR7, 0x4, UPT ;  /* 0x000000040700788c */ /* 0x000fc8000bf05270 */
[----:B------:R-:W-:Y:S02]  /*41a0*/  USEL UR5, URZ, 0x1, UP0 ;  /* 0x00000001ff057887 */ /* 0x000fe40008000000 */
[----:B------:R-:W-:-:S04]  /*41b0*/  USEL UR7, UR7, URZ, UP0 ;  /* 0x000000ff07077287 */ /* 0x000fc80008000000 */
[----:B------:R-:W-:Y:S01]  /*41c0*/  ULEA UR7, UR7, UR6, 0x3 ;  /* 0x0000000607077291 */ /* 0x000fe2000f8e18ff */
[----:B------:R-:W-:-:S04]  /*41d0*/  LOP3.LUT R2, R2, UR5, RZ, 0x3c, !PT ;  /* 0x0000000502027c12 */ /* 0x000fc8000f8e3cff */
[----:B------:R-:W-:-:S04]  /*41e0*/  SHF.L.U32 R2, R2, 0x1f, RZ ;  /* 0x0000001f02027819 */ /* 0x000fc800000006ff */
[----:B------:R-:W3:Y:S02]  /*41f0*/  SYNCS.PHASECHK.TRANS64.TRYWAIT P0, [UR7], R2 ;  /* 0x00000002ff0075a7 */ /* 0x000ee40008001107 */
[----:B---3--:R-:W-:Y:S05]  /*4200*/  @!P0 BRA `(.L_x_80) ;  /* 0x0000006400248947 */ /* 0x008fea0003800000 */
.L_x_200:
[----:B------:R-:W-:Y:S01]  /*4210*/  NOP ;  /* 0x0000000000007918 */ /* 0x000fe20000000000 */
[----:B--2---:R-:W2:Y:S01]  /*4220*/  LDS R0, [UR4+0x14] ;  /* 0x00001404ff007984 */ /* 0x004ea20008000800 */
[----:B------:R-:W-:Y:S01]  /*4230*/  ULOP3.LUT UR6, UR19, 0xffff, URZ, 0xc0, !UPT ;  /* 0x0000ffff13067892 */ /* 0x000fe2000f8ec0ff */
[----:B------:R-:W-:Y:S01]  /*4240*/  UMOV UR8, 0xffff ;  /* 0x0000ffff00087882 */ /* 0x000fe20000000000 */
[----:B------:R-:W-:Y:S02]  /*4250*/  UMOV UR5, 0x1 ;  /* 0x0000000100057882 */ /* 0x000fe40000000000 */
[----:B------:R-:W-:-:S04]  /*4260*/  USHF.R.U32.HI UR6, URZ, 0x5, UR6 ;  /* 0x00000005ff067899 */ /* 0x000fc80008011606 */
[----:B------:R-:W-:Y:S02]  /*4270*/  USHF.L.U32 UR8, UR8, UR6, URZ ;  /* 0x0000000608087299 */ /* 0x000fe400080006ff */
[----:B------:R-:W-:-:S04]  /*4280*/  USHF.L.U32 UR5, UR5, UR6, URZ ;  /* 0x0000000605057299 */ /* 0x000fc800080006ff */
[----:B--2---:R-:W-:-:S04]  /*4290*/  LOP3.LUT R0, R0, UR8, RZ, 0xc0, !PT ;  /* 0x0000000800007c12 */ /* 0x004fc8000f8ec0ff */
[----:B------:R-:W-:-:S13]  /*42a0*/  ISETP.NE.AND P0, PT, R0, UR8, PT ;  /* 0x0000000800007c0c */ /* 0x000fda000bf05270 */
[----:B------:R-:W-:Y:S05]  /*42b0*/  @P0 BRA `(.L_x_81) ;  /* 0x0000000000580947 */ /* 0x000fea0003800000 */
[----:B------:R-:W2:Y:S02]  /*42c0*/  LDS R0, [UR4+0x18] ;  /* 0x00001804ff007984 */ /* 0x000ea40008000800 */
[----:B--2---:R-:W-:-:S04]  /*42d0*/  LOP3.LUT R0, R0, UR5, RZ, 0xc0, !PT ;  /* 0x0000000500007c12 */ /* 0x004fc8000f8ec0ff */
[----:B------:R-:W-:-:S13]  /*42e0*/  ISETP.NE.AND P0, PT, R0, UR5, PT ;  /* 0x0000000500007c0c */ /* 0x000fda000bf05270 */
[----:B------:R-:W-:Y:S05]  /*42f0*/  @P0 BRA `(.L_x_82) ;  /* 0x00000000003c0947 */ /* 0x000fea0003800000 */
[----:B------:R-:W2:Y:S01]  /*4300*/  S2R R2, SR_LANEID ;  /* 0x0000000000027919 */ /* 0x000ea20000000000 */
[----:B------:R-:W-:Y:S01]  /*4310*/  ULOP3.LUT UR8, URZ, UR8, URZ, 0x33, !UPT ;  /* 0x00000008ff087292 */ /* 0x000fe2000f8e33ff */
[----:B------:R-:W-:Y:S02]  /*4320*/  VOTEU.ANY UR7, UPT, PT ;  /* 0x0000000000077886 */ /* 0x000fe400038e0100 */
[----:B------:R-:W-:-:S03]  /*4330*/  UFLO.U32 UR7, UR7 ;  /* 0x00000007000772bd */ /* 0x000fc600080e0000 */
[----:B------:R-:W-:-:S04]  /*4340*/  IMAD.U32 R0, RZ, RZ, UR8 ;  /* 0x00000008ff007e24 */ /* 0x000fc8000f8e00ff */
[----:B------:R3:W1:Y:S02]  /*4350*/  REDUX UR6, R0 ;  /* 0x00000000000673c4 */ /* 0x0006640000000000 */
[----:B------:R1:W-:Y:S01]  /*4360*/  UTCATOMSWS.AND URZ, UR8 ;  /* 0x0000000800ff79e3 */ /* 0x0003e20008000000 */
[----:B--2---:R-:W-:Y:S02]  /*4370*/  ISETP.EQ.U32.AND P0, PT, R2, UR7, PT ;  /* 0x0000000702007c0c */ /* 0x004fe4000bf02070 */
[----:B---3--:R-:W-:Y:S02]  /*4380*/  LOP3.LUT R0, RZ, UR5, RZ, 0x33, !PT ;  /* 0x00000005ff007c12 */ /* 0x008fe4000f8e33ff */
[----:B-1----:R-:W-:Y:S02]  /*4390*/  MOV R2, UR6 ;  /* 0x0000000600027c02 */ /* 0x002fe40008000f00 */
[----:B------:R-:W1:Y:S07]  /*43a0*/  REDUX UR5, R0 ;  /* 0x00000000000573c4 */ /* 0x000e6e0000000000 */
[----:B------:R2:W-:Y:S01]  /*43b0*/  @P0 ATOMS.AND RZ, [UR4+0x14], R2 ;  /* 0x00001402ffff098c */ /* 0x0005e2000a800004 */
[----:B-1----:R-:W-:-:S05]  /*43c0*/  IMAD.U32 R0, RZ, RZ, UR5 ;  /* 0x00000005ff007e24 */ /* 0x002fca000f8e00ff */
[----:B------:R2:W-:Y:S01]  /*43d0*/  @P0 ATOMS.AND RZ, [UR4+0x18], R0 ;  /* 0x00001800ffff098c */ /* 0x0005e2000a800004 */
[----:B------:R-:W-:Y:S05]  /*43e0*/  BRA `(.L_x_83) ;  /* 0x0000000000147947 */ /* 0x000fea0003800000 */
.L_x_82:
[----:B------:R-:W-:Y:S02]  /*43f0*/  MOV R2, 0x4410 ;  /* 0x0000441000027802 */ /* 0x000fe40000000f00 */
[----:B-1--45:R-:W-:Y:S05]  /*4400*/  CALL.REL.NOINC `($__internal_0_$__cuda_sm10x_tcgen05_guardrail_trap_col_being_dealloced_not_returned_by_alloc) ;  /* 0x0000006800087944 */ /* 0x032fea0003c00000 */
[----:B------:R-:W-:Y:S05]  /*4410*/  BRA `(.L_x_83) ;  /* 0x0000000000087947 */ /* 0x000fea0003800000 */
.L_x_81:
[----:B------:R-:W-:Y:S02]  /*4420*/  MOV R2, 0x4440 ;  /* 0x0000444000027802 */ /* 0x000fe40000000f00 */
[----:B-1--45:R-:W-:Y:S05]  /*4430*/  CALL.REL.NOINC `($__internal_2_$__cuda_sm10x_tcgen05_guardrail_trap_unallocated_columns_being_dealloced) ;  /* 0x0000006800147944 */ /* 0x032fea0003c00000 */
.L_x_83:
[----:B------:R-:W-:Y:S01]  /*4440*/  NOP ;  /* 0x0000000000007918 */ /* 0x000fe20000000000 */
[----:B------:R-:W-:Y:S05]  /*4450*/  EXIT ;  /* 0x000000000000794d */ /* 0x000fea0003800000 */
.L_x_65:
[----:B------:R-:W-:-:S09]  /*4460*/  UISETP.NE.OR UP2, UPT, UR8, 0x3, !UP2 ;  /* 0x000000030800788c */ /* 0x000fd2000d745670 */
[----:B------:R-:W-:Y:S05]  /*4470*/  BRA.U UP2, `(.L_x_84) ;  /* 0x0000001102087547 */ /* 0x000fea000b800000 */
[----:B------:R-:W1:Y:S01]  /*4480*/  LDC R0, c[0x0][0xb30] ;  /* 0x0002cc00ff007b82 */ /* 0x000e620000000800 */
[----:B------:R-:W2:Y:S01]  /*4490*/  LDCU.64 UR8, c[0x0][0x888] ;  /* 0x00011100ff0877ac */ /* 0x000ea20008000a00 */
[----:B------:R-:W-:Y:S02]  /*44a0*/  HFMA2 R27, -RZ, RZ, 0, 0 ;  /* 0x00000000ff1b7431 */ /* 0x000fe400000001ff */
[----:B------:R-:W-:Y:S01]  /*44b0*/  IMAD.MOV.U32 R29, RZ, RZ, 0x1 ;  /* 0x00000001ff1d7424 */ /* 0x000fe200078e00ff */
[----:B------:R-:W-:Y:S01]  /*44c0*/  MOV R25, 0x1000 ;  /* 0x0000100000197802 */ /* 0x000fe20000000f00 */
[----:B------:R-:W4:Y:S01]  /*44d0*/  LDCU.64 UR4, c[0x0][0x890] ;  /* 0x00011200ff0477ac */ /* 0x000f220008000a00 */
[----:B------:R-:W-:Y:S01]  /*44e0*/  IMAD.MOV.U32 R28, RZ, RZ, RZ ;  /* 0x000000ffff1c7224 */ /* 0x000fe200078e00ff */
[----:B------:R-:W3:Y:S01]  /*44f0*/  LDC R24, c[0x0][0x370] ;  /* 0x0000dc00ff187b82 */ /* 0x000ee20000000800 */
[----:B------:R-:W-:Y:S01]  /*4500*/  UMOV UR7, 0x400 ;  /* 0x0000040000077882 */ /* 0x000fe20000000000 */
[----:B------:R-:W-:-:S02]  /*4510*/  UPLOP3.LUT UP1, UPT, UPT, UPT, UPT, 0x40, 0x4 ;  /* 0x000000000004789c */ /* 0x000fc40003f2e870 */
[----:B------:R-:W-:-:S04]  /*4520*/  ULEA UR7, UR37, UR7, 0x18 ;  /* 0x0000000725077291 */ /* 0x000fc8000f8ec0ff */
[----:B------:R-:W3:Y:S01]  /*4530*/  LDC R3, c[0x0][0xb0c] ;  /* 0x0002c300ff037b82 */ /* 0x000ee20000000800 */
[----:B------:R-:W-:Y:S02]  /*4540*/  UIADD3 UR13, UPT, UPT, UR7, 0x158, URZ ;  /* 0x00000158070d7890 */ /* 0x000fe4000fffe0ff */
[----:B--2---:R-:W-:Y:S02]  /*4550*/  UISETP.NE.U32.AND UP2, UPT, UR8, URZ, UPT ;  /* 0x000000ff0800728c */ /* 0x004fe4000bf45070 */
[----:B------:R-:W-:Y:S02]  /*4560*/  UIADD3 UR33, UPT, UPT, UR7, 0x140, URZ ;  /* 0x0000014007217890 */ /* 0x000fe4000fffe0ff */
[----:B----4-:R-:W-:Y:S01]  /*4570*/  UISETP.NE.U32.AND UP3, UPT, UR4, URZ, UPT ;  /* 0x000000ff0400728c */ /* 0x010fe2000bf65070 */
[----:B------:R-:W2:Y:S01]  /*4580*/  LDC R18, c[0x0][0xb20] ;  /* 0x0002c800ff127b82 */ /* 0x000ea20000000800 */
[----:B-1----:R-:W-:Y:S01]  /*4590*/  ISETP.NE.AND P1, PT, R0, 0x1, PT ;  /* 0x000000010000780c */ /* 0x002fe20003f25270 */
[----:B------:R-:W-:-:S02]  /*45a0*/  UISETP.NE.AND.EX UP2, UPT, UR9, URZ, UPT, UP2 ;  /* 0x000000ff0900728c */ /* 0x000fc4000bf45320 */
[----:B------:R-:W-:Y:S02]  /*45b0*/  UIADD3 UR25, UPT, UPT, UR7, 0x148, URZ ;  /* 0x0000014807197890 */ /* 0x000fe4000fffe0ff */
[----:B------:R-:W-:Y:S02]  /*45c0*/  UIADD3 UR17, UPT, UPT, UR7, 0x150, URZ ;  /* 0x0000015007117890 */ /* 0x000fe4000fffe0ff */
[----:B------:R-:W1:Y:S01]  /*45d0*/  LDC.64 R30, c[0x0][0x348] ;  /* 0x0000d200ff1e7b82 */ /* 0x000e620000000a00 */
[----:B------:R-:W-:Y:S02]  /*45e0*/  UPRMT UR13, UR37, 0x654, UR13 ;  /* 0x00000654250d7896 */ /* 0x000fe4000800000d */
[----:B------:R-:W-:-:S05]  /*45f0*/  UISETP.NE.AND.EX UP3, UPT, UR5, URZ, UPT, UP3 ;  /* 0x000000ff0500728c */ /* 0x000fca000bf65330 */
[----:B------:R-:W4:Y:S08]  /*4600*/  LDC.64 R16, c[0x0][0xb10] ;  /* 0x0002c400ff107b82 */ /* 0x000f300000000a00 */
[----:B------:R-:W1:Y:S08]  /*4610*/  LDC.64 R6, c[0x0][0xb18] ;  /* 0x0002c600ff067b82 */ /* 0x000e700000000a00 */
[----:B------:R-:W1:Y:S08]  /*4620*/  LDC.64 R4, c[0x0][0xb28] ;  /* 0x0002ca00ff047b82 */ /* 0x000e700000000a00 */
[----:B--23--:R-:W1:Y:S02]  /*4630*/  LDC R19, c[0x0][0x374] ;  /* 0x0000dd00ff137b82 */ /* 0x00ce640000000800 */
.L_x_95:
[C---:B------:R-:W-:Y:S02]  /*4640*/  LEA R0, R28.reuse, UR7, 0x3 ;  /* 0x000000071c007c11 */ /* 0x040fe4000f8e18ff */
[----:B------:R-:W-:Y:S02]  /*4650*/  SHF.L.U32 R2, R27, 0x1f, RZ ;  /* 0x0000001f1b027819 */ /* 0x000fe400000006ff */
[----:B------:R-:W-:Y:S02]  /*4660*/  LEA R20, R28, UR7, 0x4 ;  /* 0x000000071c147c11 */ /* 0x000fe4000f8e20ff */
[----:B--2---:R-:W2:Y:S02]  /*4670*/  SYNCS.PHASECHK.TRANS64.TRYWAIT P0, [R0+URZ+0x190], R2 ;  /* 0x00019002000075a7 */ /* 0x004ea400080011ff */
[----:B--2---:R-:W-:Y:S05]  /*4680*/  @!P0 BRA `(.L_x_85) ;  /* 0x00000060001c8947 */ /* 0x004fea0003800000 */
.L_x_201:
[----:B------:R-:W-:Y:S01]  /*4690*/  ISETP.GE.AND P0, PT, R40, 0x1, PT ;  /* 0x000000012800780c */ /* 0x000fe20003f06270 */
[----:B------:R-:W3:Y:S01]  /*46a0*/  LDS.128 R20, [R20+0x220] ;  /* 0x0002200014147984 */ /* 0x000ee20000000c00 */
[----:B--2---:R-:W-:Y:S01]  /*46b0*/  VIADD R0, R0, 0x1a0 ;  /* 0x000001a000007836 */ /* 0x004fe20000000000 */
[----:B------:R-:W-:Y:S01]  /*46c0*/  @!PT LDS RZ, [RZ] ;  /* 0x00000000fffff984 */ /* 0x000fe20000000800 */
[----:B------:R-:W-:Y:S01]  /*46d0*/  @!PT LDS RZ, [RZ] ;  /* 0x00000000fffff984 */ /* 0x000fe20000000800 */
[----:B------:R-:W-:Y:S01]  /*46e0*/  @!PT LDS RZ, [RZ] ;  /* 0x00000000fffff984 */ /* 0x000fe20000000800 */
[----:B------:R-:W-:Y:S01]  /*46f0*/  @!PT LDS RZ, [RZ] ;  /* 0x00000000fffff984 */ /* 0x000fe20000000800 */
[----:B------:R2:W-:Y:S06]  /*4700*/  MEMBAR.ALL.CTA ;  /* 0x0000000000007992 */ /* 0x0005ec0000008000 */
[----:B--2---:R-:W2:Y:S01]  /*4710*/  FENCE.VIEW.ASYNC.S ;  /* 0x00000000000073c6 */ /* 0x004ea20000000000 */
[----:B------:R-:W-:Y:S04]  /*4720*/  PRMT R0, RZ, 0x654, R0 ;  /* 0x00000654ff007816 */ /* 0x000fe80000000000 */
[----:B--2---:R2:W-:Y:S01]  /*4730*/  SYNCS.ARRIVE.TRANS64.RED.A1T0 RZ, [R0+URZ], RZ ;  /* 0x000000ff00ff79a7 */ /* 0x0045e200081004ff */
[----:B---3--:R-:W-:Y:S11]  /*4740*/  LOP3.LUT P3, RZ, R22, 0x1, RZ, 0xc0, !PT ;  /* 0x0000000116ff7812 */ /* 0x008ff6000786c0ff */
[----:B------:R-:W-:Y:S02]  /*4750*/  @!UPT UIADD3 URZ, UPT, UPT, URZ, URZ, URZ ;  /* 0x000000fffffff290 */ /* 0x000fe4000fffe0ff */
[----:B------:R-:W-:Y:S02]  /*4760*/  @P3 MOV R11, R20 ;  /* 0x00000014000b3202 */ /* 0x000fe40000000f00 */
[----:B------:R-:W-:Y:S01]  /*4770*/  @P3 LOP3.LUT R10, R21, 0xffff, RZ, 0xc0, !PT ;  /* 0x0000ffff150a3812 */ /* 0x000fe200078ec0ff */
[----:B--2---:R-:W-:Y:S06]  /*4780*/  @!P0 BRA `(.L_x_86) ;  /* 0x0000000000a48947 */ /* 0x004fec0003800000 */
[-C--:B-1----:R-:W-:Y:S01]  /*4790*/  IMAD.HI.U32 R0, R19, R7.reuse, RZ ;  /* 0x0000000713007227 */ /* 0x082fe200078e00ff */
[----:B------:R-:W-:Y:S02]  /*47a0*/  ISETP.NE.AND P0, PT, R6, 0x1, PT ;  /* 0x000000010600780c */ /* 0x000fe40003f05270 */
[----:B------:R-:W-:Y:S01]  /*47b0*/  ISETP.NE.AND P2, PT, R40, 0x1, PT ;  /* 0x000000012800780c */ /* 0x000fe20003f45270 */
[----:B----4-:R-:W-:Y:S01]  /*47c0*/  IMAD.HI.U32 R9, R24, R16, RZ ;  /* 0x0000001018097227 */ /* 0x010fe200078e00ff */
[----:B------:R-:W-:Y:S02]  /*47d0*/  SHF.R.U32.HI R0, RZ, R18, R0 ;  /* 0x00000012ff007219 */ /* 0x000fe40000011600 */
[----:B------:R-:W-:Y:S01]  /*47e0*/  ISETP.NE.AND P4, PT, R3, 0x1, PT ;  /* 0x000000010300780c */ /* 0x000fe20003f85270 */
[----:B------:R-:W-:Y:S01]  /*47f0*/  IMAD.HI.U32 R13, R10, R7, RZ ;  /* 0x000000070a0d7227 */ /* 0x000fe200078e00ff */
[----:B------:R-:W-:Y:S02]  /*4800*/  SHF.R.U32.HI R9, RZ, R17, R9 ;  /* 0x00000011ff097219 */ /* 0x000fe40000011609 */
[----:B------:R-:W-:Y:S01]  /*4810*/  SEL R0, R19, R0, !P0 ;  /* 0x0000000013007207 */ /* 0x000fe20004000000 */
[----:B------:R-:W-:Y:S01]  /*4820*/  IMAD.HI.U32 R12, R11, R16, RZ ;  /* 0x000000100b0c7227 */ /* 0x000fe200078e00ff */
[----:B------:R-:W-:Y:S03]  /*4830*/  SEL R9, R24, R9, !P4 ;  /* 0x0000000918097207 */ /* 0x000fe60006000000 */
[-C--:B------:R-:W-:Y:S01]  /*4840*/  IMAD.HI.U32 R8, R0, R4.reuse, RZ ;  /* 0x0000000400087227 */ /* 0x080fe200078e00ff */
[----:B------:R-:W-:Y:S03]  /*4850*/  SHF.R.U32.HI R12, RZ, R17, R12 ;  /* 0x00000011ff0c7219 */ /* 0x000fe6000001160c */
[----:B------:R-:W-:Y:S01]  /*4860*/  IMAD.HI.U32 R2, R9, R4, RZ ;  /* 0x0000000409027227 */ /* 0x000fe200078e00ff */
[-C--:B------:R-:W-:Y:S02]  /*4870*/  @P2 SHF.R.U32.HI R0, RZ, R5.reuse, R8 ;  /* 0x00000005ff002219 */ /* 0x080fe40000011608 */
[----:B------:R-:W-:Y:S02]  /*4880*/  SHF.R.U32.HI R8, RZ, R18, R13 ;  /* 0x00000012ff087219 */ /* 0x000fe4000001160d */
[----:B------:R-:W-:Y:S01]  /*4890*/  @P2 SHF.R.U32.HI R9, RZ, R5, R2 ;  /* 0x00000005ff092219 */ /* 0x000fe20000011602 */
[----:B------:R-:W-:Y:S01]  /*48a0*/  IMAD R0, R40, R0, RZ ;  /* 0x0000000028007224 */ /* 0x000fe200078e02ff */
[----:B------:R-:W-:Y:S02]  /*48b0*/  SEL R8, R10, R8, !P0 ;  /* 0x000000080a087207 */ /* 0x000fe40004000000 */
[----:B------:R-:W-:Y:S01]  /*48c0*/  SEL R2, R11, R12, !P4 ;  /* 0x0000000c0b027207 */ /* 0x000fe20006000000 */
[----:B------:R-:W-:Y:S01]  /*48d0*/  IMAD R12, R40, R9, RZ ;  /* 0x00000009280c7224 */ /* 0x000fe200078e02ff */
[C---:B------:R-:W-:Y:S01]  /*48e0*/  ISETP.GE.AND P0, PT, R8.reuse, R0, PT ;  /* 0x000000000800720c */ /* 0x040fe20003f06270 */
[----:B------:R-:W-:Y:S03]  /*48f0*/  IMAD.HI.U32 R0, R8, R4, RZ ;  /* 0x0000000408007227 */ /* 0x000fe600078e00ff */
[----:B------:R-:W-:Y:S02]  /*4900*/  ISETP.GE.OR P0, PT, R2, R12, P0 ;  /* 0x0000000c0200720c */ /* 0x000fe40000706670 */
[-C--:B------:R-:W-:Y:S04]  /*4910*/  SHF.R.U32.HI R0, RZ, R5.reuse, R0 ;  /* 0x00000005ff007219 */ /* 0x080fe80000011600 */
[----:B------:R-:W-:Y:S05]  /*4920*/  SEL R13, R8, R0, !P2 ;  /* 0x00000000080d7207 */ /* 0x000fea0005000000 */
[----:B------:R-:W-:Y:S02]  /*4930*/  IMAD.MOV R12, RZ, RZ, -R13 ;  /* 0x000000ffff0c7224 */ /* 0x000fe400078e0a0d */
[----:B------:R-:W-:Y:S04]  /*4940*/  @!P0 IMAD.HI.U32 R0, R2, R4, RZ ;  /* 0x0000000402008227 */ /* 0x000fe800078e00ff */
[----:B------:R-:W-:Y:S01]  /*4950*/  IMAD R12, R40, R12, R8 ;  /* 0x0000000c280c7224 */ /* 0x000fe200078e0208 */
[----:B------:R-:W-:Y:S04]  /*4960*/  @!P0 SHF.R.U32.HI R0, RZ, R5, R0 ;  /* 0x00000005ff008219 */ /* 0x000fe80000011600 */
[----:B------:R-:W-:Y:S04]  /*4970*/  @!P0 SEL R0, R2, R0, !P2 ;  /* 0x0000000002008207 */ /* 0x000fe80005000000 */
[----:B------:R-:W-:Y:S01]  /*4980*/  @!P0 IADD3 R13, PT, PT, R13, -R0, RZ ;  /* 0x800000000d0d8210 */ /* 0x000fe20007ffe0ff */
[----:B------:R-:W-:Y:S01]  /*4990*/  @!P0 IMAD R0, R9, R12, R0 ;  /* 0x0000000c09008224 */ /* 0x000fe200078e0200 */
[----:B------:R-:W-:Y:S01]  /*49a0*/  IADD3 R9, PT, PT, -R8, RZ, RZ ;  /* 0x000000ff08097210 */ /* 0x000fe20007ffe1ff */
[--C-:B------:R-:W-:Y:S02]  /*49b0*/  IMAD.MOV R12, RZ, RZ, -R2.reuse ;  /* 0x000000ffff0c7224 */ /* 0x100fe400078e0a02 */
[----:B------:R-:W-:Y:S02]  /*49c0*/  @!P0 IMAD R8, R13, R40, R2 ;  /* 0x000000280d088224 */ /* 0x000fe400078e0202 */
[----:B------:R-:W-:Y:S02]  /*49d0*/  @!P0 IMAD.MOV.U32 R2, RZ, RZ, R0 ;  /* 0x000000ffff028224 */ /* 0x000fe400078e0000 */
[----:B------:R-:W-:Y:S02]  /*49e0*/  IMAD R11, R3, R12, R11 ;  /* 0x0000000c030b7224 */ /* 0x000fe400078e020b */
[----:B------:R-:W-:Y:S02]  /*49f0*/  IMAD R10, R6, R9, R10 ;  /* 0x00000009060a7224 */ /* 0x000fe400078e020a */
[----:B------:R-:W-:Y:S02]  /*4a00*/  IMAD R11, R2, R3, R11 ;  /* 0x00000003020b7224 */ /* 0x000fe400078e020b */
[----:B------:R-:W-:Y:S02]  /*4a10*/  IMAD R10, R8, R6, R10 ;  /* 0x00000006080a7224 */ /* 0x000fe400078e020a */
.L_x_86:
[----:B------:R-:W-:Y:S05]  /*4a20*/  BRA.U UP1, `(.L_x_87) ;  /* 0x0000000101107547 */ /* 0x000fea000b800000 */
[----:B------:R-:W-:Y:S04]  /*4a30*/  MOV R2, UR6 ;  /* 0x0000000600027c02 */ /* 0x000fe80008000f00 */
[----:B------:R-:W-:Y:S04]  /*4a40*/  SHF.L.U32 R2, R2, 0x1f, RZ ;  /* 0x0000001f02027819 */ /* 0x000fe800000006ff */
[----:B------:R-:W2:Y:S02]  /*4a50*/  SYNCS.PHASECHK.TRANS64.TRYWAIT P0, [UR7+0x188], R2 ;  /* 0x00018802ff0075a7 */ /* 0x000ea40008001107 */
[----:B--2---:R-:W-:Y:S05]  /*4a60*/  @!P0 BRA `(.L_x_88) ;  /* 0x0000005c00388947 */ /* 0x004fea0003800000 */
.L_x_87:
[----:B------:R-:W-:Y:S02]  /*4a70*/  R2UR UR35, R15 ;  /* 0x000000000f2372ca */ /* 0x000fe400000e0000 */
[----:B------:R-:W-:Y:S02]  /*4a80*/  R2UR UR34, R14 ;  /* 0x000000000e2272ca */ /* 0x000fe400000e0000 */
[----:B------:R-:W-:Y:S02]  /*4a90*/  ISETP.NE.U32.AND P2, PT, RZ, UR4, PT ;  /* 0x00000004ff007c0c */ /* 0x000fe4000bf45070 */
[----:B------:R-:W-:Y:S02]  /*4aa0*/  SHF.L.U32 R14, R29, 0x1f, RZ ;  /* 0x0000001f1d0e7819 */ /* 0x000fe400000006ff */
[----:B------:R-:W-:Y:S05]  /*4ab0*/  ISETP.NE.AND.EX P2, PT, RZ, UR5, PT, P2 ;  /* 0x00000005ff007c0c */ /* 0x000fea000bf45320 */
[----:B------:R-:W-:Y:S02]  /*4ac0*/  USHF.L.U32 UR35, UR35, 0x6, URZ ;  /* 0x0000000623237899 */ /* 0x000fe400080006ff */
[----:B------:R-:W-:Y:S01]  /*4ad0*/  USHF.L.U32 UR34, UR34, 0x8, URZ ;  /* 0x0000000822227899 */ /* 0x000fe200080006ff */
[----:B------:R-:W-:Y:S11]  /*4ae0*/  BRA.U !UP3, `(.L_x_89) ;  /* 0x000000010b347547 */ /* 0x000ff6000b800000 */
[----:B------:R-:W-:Y:S01]  /*4af0*/  UPLOP3.LUT UP0, UPT, UPT, UPT, UP2, 0x80, 0x8 ;  /* 0x000000000008789c */ /* 0x000fe20003f0f020 */
[----:B--2---:R-:W-:Y:S02]  /*4b00*/  HFMA2 R0, -RZ, RZ, 0, 5.9604644775390625e-08 ;  /* 0x00000001ff007431 */ /* 0x004fe400000001ff */
[----:B------:R-:W-:Y:S03]  /*4b10*/  IMAD.MOV.U32 R96, RZ, RZ, 0x1 ;  /* 0x00000001ff607424 */ /* 0x000fe600078e00ff */
[----:B------:R-:W-:Y:S05]  /*4b20*/  PLOP3.LUT P0, PT, PT, PT, UP0, 0x80, 0x8 ;  /* 0x000000000008781c */ /* 0x000fea0003f0f008 */
[----:B------:R-:W2:Y:S01]  /*4b30*/  @UP0 LDCU.64 UR10, c[0x0][0x888] ;  /* 0x00011100ff0a07ac */ /* 0x000ea20008000a00 */
[----:B------:R-:W-:Y:S07]  /*4b40*/  @UP0 UIMAD UR8, UR36, UR4, URZ ;  /* 0x00000004240802a4 */ /* 0x000fee000f8e02ff */
[----:B------:R-:W-:Y:S01]  /*4b50*/  @!P0 PRMT R96, R0, 0x7610, R96 ;  /* 0x0000761000608816 */ /* 0x000fe20000000060 */
[----:B--2---:R-:W-:Y:S03]  /*4b60*/  @UP0 UIMAD.WIDE UR10, UR8, 0x4, UR10 ;  /* 0x00000004080a08a5 */ /* 0x004fe6000f8e020a */
[----:B------:R-:W2:Y:S03]  /*4b70*/  @!UP0 LDCU UR8, c[0x0][0x880] ;  /* 0x00011000ff0887ac */ /* 0x000ea60008000800 */
[----:B------:R-:W-:Y:S01]  /*4b80*/  IMAD.U32 R8, RZ, RZ, UR10 ;  /* 0x0000000aff087e24 */ /* 0x000fe2000f8e00ff */
[----:B------:R-:W-:Y:S05]  /*4b90*/  MOV R9, UR11 ;  /* 0x0000000b00097c02 */ /* 0x000fea0008000f00 */
[----:B-----5:R3:W5:Y:S02]  /*4ba0*/  @P0 LDG.E R49, desc[UR46][R8.64] ;  /* 0x0000002e08310981 */ /* 0x020764000c1e1900 */
[----:B--23--:R-:W-:Y:S07]  /*4bb0*/  @!P0 IMAD.U32 R49, RZ, RZ, UR8 ;  /* 0x00000008ff318e24 */ /* 0x00cfee000f8e00ff */
.L_x_89:
[----:B-----5:R-:W-:Y:S01]  /*4bc0*/  @!P2 FSETP.EQ.AND P0, PT, R49, RZ, PT ;  /* 0x000000ff3100a20b */ /* 0x020fe20003f02000 */
[----:B------:R-:W-:Y:S01]  /*4bd0*/  @!UPT UIADD3 URZ, UPT, UPT, URZ, URZ, URZ ;  /* 0x000000fffffff290 */ /* 0x000fe2000fffe0ff */
[----:B------:R-:W-:Y:S11]  /*4be0*/  @!P2 BRA `(.L_x_90) ;  /* 0x000000000014a947 */ /* 0x000ff60003800000 */
[----:B------:R-:W-:Y:S02]  /*4bf0*/  LOP3.LUT P2, RZ, R96, 0xff, RZ, 0xc0, !PT ;  /* 0x000000ff60ff7812 */ /* 0x000fe4000784c0ff */
[----:B------:R-:W-:Y:S04]  /*4c00*/  PLOP3.LUT P0, PT, PT, PT, UP0, 0x80, 0x8 ;  /* 0x000000000008781c */ /* 0x000fe80003f0f008 */
[----:B------:R-:W-:Y:S07]  /*4c10*/  PLOP3.LUT P0, PT, P0, PT, PT, 0x8, 0x80 ;  /* 0x000000000080781c */ /* 0x000fee000070e170 */
[----:B------:R-:W-:Y:S11]  /*4c20*/  @P2 FSETP.EQ.AND P0, PT, R49, RZ, PT ;  /* 0x000000ff3100220b */ /* 0x000ff60003f02000 */
[----:B------:R-:W-:Y:S02]  /*4c30*/  @!UPT UIADD3 URZ, UPT, UPT, URZ, URZ, URZ ;  /* 0x000000fffffff290 */ /* 0x000fe4000fffe0ff */
.L_x_90:
[----:B------:R-:W3:Y:S01]  /*4c40*/  SYNCS.PHASECHK.TRANS64.TRYWAIT P2, [UR7+0x160], R14 ;  /* 0x0001600eff0075a7 */ /* 0x000ee20008041107 */
[----:B------:R-:W-:Y:S04]  /*4c50*/  ELECT P4, URZ, PT ;  /* 0x0000000000ff782f */ /* 0x000fe80003880000 */
[----:B------:R-:W-:Y:S11]  /*4c60*/  PLOP3.LUT P4, PT, P0, P4, PT, 0xf2, 0x2f ;  /* 0x00000000002f781c */ /* 0x000ff60000789e72 */
[----:B------:R-:W-:Y:S02]  /*4c70*/  @!UPT UIADD3 URZ, UPT, UPT, URZ, URZ, URZ ;  /* 0x000000fffffff290 */ /* 0x000fe4000fffe0ff */
[----:B-1----:R-:W-:Y:S05]  /*4c80*/  @!P4 IADD3 R8, P0, PT, R30, 0x580, RZ ;  /* 0x000005801e08c810 */ /* 0x002fea0007f1e0ff */
[----:B--2---:R-:W-:Y:S01]  /*4c90*/  @!P4 IMAD.X R2, RZ, RZ, R31, P0 ;  /* 0x000000ffff02c224 */ /* 0x004fe200000e061f */
[----:B---3--:R-:W-:Y:S07]  /*4ca0*/  @!P2 BRA `(.L_x_91) ;  /* 0x0000005800c0a947 */ /* 0x008fee0003800000 */
.L_x_204:
[----:B------:R-:W-:Y:S01]  /*4cb0*/  @!P4 R2UR UR8, R2 ;  /* 0x000000000208c2ca */ /* 0x000fe200000e0000 */
[----:B------:R-:W-:Y:S01]  /*4cc0*/  VOTEU.ALL UP1, P4 ;  /* 0x0000000000ff7886 */ /* 0x000fe20002020000 */
[----:B------:R-:W-:Y:S01]  /*4cd0*/  @!P4 R2UR UR9, R8 ;  /* 0x000000000809c2ca */ /* 0x000fe200000e0000 */
[----:B-1----:R-:W-:Y:S01]  /*4ce0*/  @!P4 IMAD.MOV.U32 R0, RZ, RZ, 0x1000 ;  /* 0x00001000ff00c424 */ /* 0x002fe200078e00ff */
[----:B------:R-:W-:Y:S01]  /*4cf0*/  UMOV UR10, 0x0 ;  /* 0x00000000000a7882 */ /* 0x000fe20000000000 */
[----:B------:R-:W-:Y:S01]  /*4d00*/  UMOV UR11, 0x10000000 ;  /* 0x10000000000b7882 */ /* 0x000fe20000000000 */
[----:B------:R-:W-:Y:S01]  /*4d10*/  @!UP1 UIADD3 UR32, UPT, UPT, UR7, 0x400, URZ ;  /* 0x0000040007209890 */ /* 0x000fe2000fffe0ff */
[----:B------:R-:W-:Y:S06]  /*4d20*/  VOTEU.ALL UP1, P4 ;  /* 0x0000000000ff7886 */ /* 0x000fec0002020000 */
[----:B------:R-:W-:Y:S01]  /*4d30*/  IMAD.U32 R9, RZ, RZ, UR8 ;  /* 0x00000008ff097e24 */ /* 0x000fe2000f8e00ff */
[----:B------:R-:W-:Y:S01]  /*4d40*/  UPRMT UR8, UR37, 0x654, UR33 ;  /* 0x0000065425087896 */ /* 0x000fe20008000021 */
[----:B------:R-:W-:Y:S03]  /*4d50*/  IMAD.U32 R8, RZ, RZ, UR9 ;  /* 0x00000009ff087e24 */ /* 0x000fe6000f8e00ff */
[----:B------:R-:W-:Y:S02]  /*4d60*/  @!P4 R2UR UR15, R9 ;  /* 0x00000000090fc2ca */ /* 0x000fe400000e0000 */
[----:B------:R-:W-:Y:S02]  /*4d70*/  @!P4 R2UR UR14, R8 ;  /* 0x00000000080ec2ca */ /* 0x000fe400000e0000 */
[----:B------:R-:W-:Y:S05]  /*4d80*/  @!P4 IADD3 R8, P0, PT, R30, 0x580, RZ ;  /* 0x000005801e08c810 */ /* 0x000fea0007f1e0ff */
[----:B------:R-:W-:Y:S06]  /*4d90*/  @!P4 IMAD.X R2, RZ, RZ, R31, P0 ;  /* 0x000000ffff02c224 */ /* 0x000fec00000e061f */
[----:B------:R1:W-:Y:S01]  /*4da0*/  @!UP1 UTMALDG.3D [UR32], [UR14], desc[UR10] ;  /* 0x00000a200e0095b4 */ /* 0x0003e20008011000 */
[----:B------:R1:W-:Y:S01]  /*4db0*/  @!P4 SYNCS.ARRIVE.TRANS64.RED.A0TR RZ, [UR7+0x140], R0 ;  /* 0x00014000ffffc9a7 */ /* 0x0003e20008300407 */
[----:B------:R-:W-:Y:S01]  /*4dc0*/  SYNCS.ARRIVE.TRANS64.RED.A1T0 RZ, [UR8], RZ ;  /* 0x000000ffffff79a7 */ /* 0x000fe20008100408 */
[----:B------:R-:W2:Y:S02]  /*4dd0*/  SYNCS.PHASECHK.TRANS64.TRYWAIT P2, [UR7+0x168], R14 ;  /* 0x0001680eff0075a7 */ /* 0x000ea40008041107 */
[----:B-12---:R-:W-:Y:S05]  /*4de0*/  @!P2 BRA `(.L_x_92) ;  /* 0x000000580088a947 */ /* 0x006fea0003800000 */
.L_x_206:
[----:B------:R-:W-:Y:S01]  /*4df0*/  @!P4 R2UR UR8, R2 ;  /* 0x000000000208c2ca */ /* 0x000fe200000e0000 */
[----:B------:R-:W-:Y:S01]  /*4e00*/  VOTEU.ALL UP1, P4 ;  /* 0x0000000000ff7886 */ /* 0x000fe20002020000 */
[----:B------:R-:W-:Y:S01]  /*4e10*/  @!P4 R2UR UR9, R8 ;  /* 0x000000000809c2ca */ /* 0x000fe200000e0000 */
[----:B-1----:R-:W-:Y:S01]  /*4e20*/  @!P4 IMAD.MOV.U32 R0, RZ, RZ, 0x1000 ;  /* 0x00001000ff00c424 */ /* 0x002fe200078e00ff */
[----:B------:R-:W-:Y:S01]  /*4e30*/  UMOV UR10, 0x0 ;  /* 0x00000000000a7882 */ /* 0x000fe20000000000 */
[----:B------:R-:W-:Y:S01]  /*4e40*/  UMOV UR11, 0x10000000 ;  /* 0x10000000000b7882 */ /* 0x000fe20000000000 */
[----:B------:R-:W-:Y:S02]  /*4e50*/  @!UP1 UIADD3 UR26, UPT, UPT, UR34, 0x40, URZ ;  /* 0x00000040221a9890 */ /* 0x000fe4000fffe0ff */
[----:B------:R-:W-:Y:S01]  /*4e60*/  @!UP1 UIADD3 UR24, UPT, UPT, UR7, 0x1400, URZ ;  /* 0x0000140007189890 */ /* 0x000fe2000fffe0ff */
[----:B------:R-:W-:Y:S01]  /*4e70*/  VOTEU.ALL UP1, P4 ;  /* 0x0000000000ff7886 */ /* 0x000fe20002020000 */
[----:B------:R-:W-:Y:S01]  /*4e80*/  UMOV UR27, UR35 ;  /* 0x00000023001b7c82 */ /* 0x000fe20008000000 */
[----:B------:R-:W-:Y:S02]  /*4e90*/  UMOV UR28, UR36 ;  /* 0x00000024001c7c82 */ /* 0x000fe40008000000 */
        /* <DEDUP_REMOVED lines=12> */
.L_x_208:
[----:B------:R-:W2:Y:S01]  /*4f60*/  LDC.64 R12, c[0x0][0xb18] ;  /* 0x0002c600ff0c7b82 */ /* 0x000ea20000000a00 */
[----:B------:R-:W-:Y:S01]  /*4f70*/  @!P4 R2UR UR8, R2 ;  /* 0x000000000208c2ca */ /* 0x000fe200000e0000 */
[----:B------:R-:W-:Y:S01]  /*4f80*/  VOTEU.ALL UP1, P4 ;  /* 0x0000000000ff7886 */ /* 0x000fe20002020000 */
[----:B------:R-:W-:Y:S01]  /*4f90*/  @!P4 R2UR UR9, R8 ;  /* 0x000000000809c2ca */ /* 0x000fe200000e0000 */
[----:B-1----:R-:W-:Y:S01]  /*4fa0*/  @!P4 IMAD.MOV.U32 R0, RZ, RZ, 0x1000 ;  /* 0x00001000ff00c424 */ /* 0x002fe200078e00ff */
[----:B------:R-:W-:Y:S03]  /*4fb0*/  UMOV UR10, 0x0 ;  /* 0x00000000000a7882 */ /* 0x000fe60000000000 */
[----:B------:R-:W1:Y:S01]  /*4fc0*/  @!P1 LDC R2, c[0x0][0xb0c] ;  /* 0x0002c300ff029b82 */ /* 0x000e620000000800 */
[----:B------:R-:W-:Y:S01]  /*4fd0*/  @!UP1 UIADD3 UR18, UPT, UPT, UR34, 0x80, URZ ;  /* 0x0000008022129890 */ /* 0x000fe2000fffe0ff */
[----:B------:R-:W-:Y:S01]  /*4fe0*/  @P3 SHF.R.U32.HI R26, RZ, 0x10, R21 ;  /* 0x00000010ff1a3819 */ /* 0x000fe20000011615 */
[----:B------:R-:W-:Y:S01]  /*4ff0*/  @!UP1 UIADD3 UR16, UPT, UPT, UR7, 0x2400, URZ ;  /* 0x0000240007109890 */ /* 0x000fe2000fffe0ff */
[----:B------:R-:W-:Y:S01]  /*5000*/  VIADD R28, R28, 0x1 ;  /* 0x000000011c1c7836 */ /* 0x000fe20000000000 */
[----:B------:R-:W-:Y:S01]  /*5010*/  VOTEU.ALL UP1, P4 ;  /* 0x0000000000ff7886 */ /* 0x000fe20002020000 */
[----:B------:R-:W-:Y:S01]  /*5020*/  UMOV UR11, 0x10000000 ;  /* 0x10000000000b7882 */ /* 0x000fe20000000000 */
[----:B------:R-:W-:Y:S01]  /*5030*/  UMOV UR19, UR35 ;  /* 0x0000002300137c82 */ /* 0x000fe20008000000 */
[----:B------:R-:W-:Y:S01]  /*5040*/  IMAD.U32 R9, RZ, RZ, UR8 ;  /* 0x00000008ff097e24 */ /* 0x000fe2000f8e00ff */
[----:B------:R-:W-:Y:S01]  /*5050*/  UMOV UR20, UR36 ;  /* 0x0000002400147c82 */ /* 0x000fe20008000000 */
[----:B------:R-:W-:Y:S01]  /*5060*/  IMAD.U32 R8, RZ, RZ, UR9 ;  /* 0x00000009ff087e24 */ /* 0x000fe2000f8e00ff */
[----:B------:R-:W-:Y:S02]  /*5070*/  UPRMT UR8, UR37, 0x654, UR17 ;  /* 0x0000065425087896 */ /* 0x000fe40008000011 */
[----:B------:R-:W-:Y:S02]  /*5080*/  @!P4 R2UR UR15, R9 ;  /* 0x00000000090fc2ca */ /* 0x000fe400000e0000 */
[----:B------:R-:W-:Y:S02]  /*5090*/  @!P4 R2UR UR14, R8 ;  /* 0x00000000080ec2ca */ /* 0x000fe400000e0000 */
[----:B------:R-:W3:Y:S11]  /*50a0*/  LDC.64 R8, c[0x0][0xb10] ;  /* 0x0002c400ff087b82 */ /* 0x000ef60000000a00 */
[----:B------:R1:W-:Y:S01]  /*50b0*/  @!UP1 UTMALDG.3D [UR16], [UR14], desc[UR10] ;  /* 0x00000a100e0095b4 */ /* 0x0003e20008011000 */
[----:B------:R5:W-:Y:S01]  /*50c0*/  @!P4 SYNCS.ARRIVE.TRANS64.RED.A0TR RZ, [UR7+0x150], R0 ;  /* 0x00015000ffffc9a7 */ /* 0x000be20008300407 */
[C---:B---3--:R-:W-:Y:S01]  /*50d0*/  @!P1 IMAD.HI.U32 R8, R11.reuse, R8, RZ ;  /* 0x000000080b089227 */ /* 0x048fe200078e00ff */
[----:B--2---:R-:W-:Y:S02]  /*50e0*/  @!P1 ISETP.NE.AND P0, PT, R12, 0x1, PT ;  /* 0x000000010c00980c */ /* 0x004fe40003f05270 */
[----:B-1----:R-:W-:Y:S01]  /*50f0*/  @!P1 ISETP.NE.AND P2, PT, R2, 0x1, PT ;  /* 0x000000010200980c */ /* 0x002fe20003f45270 */
[----:B------:R-:W-:Y:S01]  /*5100*/  SYNCS.ARRIVE.TRANS64.RED.A1T0 RZ, [UR8], RZ ;  /* 0x000000ffffff79a7 */ /* 0x000fe20008100408 */
[C---:B------:R-:W-:Y:S01]  /*5110*/  @!P1 IMAD.HI.U32 R13, R10.reuse, R13, RZ ;  /* 0x0000000d0a0d9227 */ /* 0x040fe200078e00ff */
[----:B------:R-:W-:Y:S04]  /*5120*/  @!P1 SHF.R.U32.HI R8, RZ, R9, R8 ;  /* 0x00000009ff089219 */ /* 0x000fe80000011608 */
[----:B------:R-:W-:Y:S01]  /*5130*/  @!P1 SEL R8, R11, R8, !P2 ;  /* 0x000000080b089207 */ /* 0x000fe20005000000 */
[----:B------:R-:W1:Y:S01]  /*5140*/  SYNCS.PHASECHK.TRANS64.TRYWAIT P5, [UR7+0x178], R14 ;  /* 0x0001780eff0075a7 */ /* 0x000e6200080a1107 */
[----:B-----5:R-:W2:Y:S02]  /*5150*/  @!P1 LDC R0, c[0x0][0xb20] ;  /* 0x0002c800ff009b82 */ /* 0x020ea40000000800 */
[----:B--2---:R-:W-:Y:S04]  /*5160*/  @!P1 SHF.R.U32.HI R0, RZ, R0, R13 ;  /* 0x00000000ff009219 */ /* 0x004fe8000001160d */
[----:B------:R-:W-:Y:S05]  /*5170*/  @!P1 SEL R9, R10, R0, !P0 ;  /* 0x000000000a099207 */ /* 0x000fea0004000000 */
[----:B------:R-:W-:Y:S02]  /*5180*/  @!P1 IMAD.IADD R0, R9, 0x1, -R8 ;  /* 0x0000000109009824 */ /* 0x000fe400078e0a08 */
[----:B------:R-:W-:Y:S02]  /*5190*/  @!P1 IMAD.IADD R8, R8, 0x1, -R9 ;  /* 0x0000000108089824 */ /* 0x000fe400078e0a09 */
[----:B------:R-:W-:Y:S02]  /*51a0*/  @!P1 IMAD R11, R0, R2, R11 ;  /* 0x00000002000b9224 */ /* 0x000fe400078e020b */
[----:B------:R-:W-:Y:S01]  /*51b0*/  @!P1 IMAD R10, R8, R12, R10 ;  /* 0x0000000c080a9224 */ /* 0x000fe200078e020a */
[----:B-1----:R-:W-:Y:S06]  /*51c0*/  @!P5 BRA `(.L_x_94) ;  /* 0x0000005400c0d947 */ /* 0x002fec0003800000 */
.L_x_210:
[----:B------:R-:W-:Y:S01]  /*51d0*/  @!P4 IADD3 R2, P0, PT, R30, 0x580, RZ ;  /* 0x000005801e02c810 */ /* 0x000fe20007f1e0ff */
[----:B------:R-:W-:Y:S01]  /*51e0*/  VOTEU.ALL UP1, P4 ;  /* 0x0000000000ff7886 */ /* 0x000fe20002020000 */
[----:B------:R-:W-:Y:S01]  /*51f0*/  UMOV UR18, 0x0 ;  /* 0x0000000000127882 */ /* 0x000fe20000000000 */
[----:B------:R-:W-:Y:S01]  /*5200*/  UMOV UR19, 0x10000000 ;  /* 0x1000000000137882 */ /* 0x000fe20000000000 */
[----:B------:R-:W-:Y:S01]  /*5210*/  @!P4 R2UR UR9, R2 ;  /* 0x000000000209c2ca */ /* 0x000fe200000e0000 */
[----:B-1----:R-:W-:Y:S01]  /*5220*/  @!P4 IMAD.X R0, RZ, RZ, R31, P0 ;  /* 0x000000ffff00c224 */ /* 0x002fe200000e061f */
[----:B------:R-:W-:Y:S01]  /*5230*/  @!UP1 UIADD3 UR10, UPT, UPT, UR34, 0xc0, URZ ;  /* 0x000000c0220a9890 */ /* 0x000fe2000fffe0ff */
[----:B------:R-:W-:Y:S01]  /*5240*/  ISETP.NE.AND P0, PT, R28, 0x2, PT ;  /* 0x000000021c00780c */ /* 0x000fe20003f05270 */
[----:B------:R-:W-:Y:S01]  /*5250*/  UMOV UR11, UR35 ;  /* 0x00000023000b7c82 */ /* 0x000fe20008000000 */
[----:B------:R-:W-:Y:S01]  /*5260*/  UMOV UR12, UR36 ;  /* 0x00000024000c7c82 */ /* 0x000fe20008000000 */
[----:B------:R-:W-:Y:S01]  /*5270*/  @!P4 R2UR UR8, R0 ;  /* 0x000000000008c2ca */ /* 0x000fe200000e0000 */
[----:B------:R-:W-:Y:S01]  /*5280*/  IMAD.IADD R14, R10, 0x1, R94 ;  /* 0x000000010a0e7824 */ /* 0x000fe200078e025e */
[----:B------:R-:W-:Y:S01]  /*5290*/  @P3 R2UR UR36, R26 ;  /* 0x000000001a2432ca */ /* 0x000fe200000e0000 */
[----:B------:R-:W-:Y:S01]  /*52a0*/  IMAD.IADD R15, R11, 0x1, R95 ;  /* 0x000000010b0f7824 */ /* 0x000fe200078e025f */
[----:B------:R-:W-:Y:S02]  /*52b0*/  SEL R0, RZ, 0x1, P0 ;  /* 0x00000001ff007807 */ /* 0x000fe40000000000 */
[----:B------:R-:W-:Y:S01]  /*52c0*/  LOP3.LUT R29, R29, 0x1, RZ, 0x3c, !PT ;  /* 0x000000011d1d7812 */ /* 0x000fe200078e3cff */
[----:B------:R-:W-:Y:S01]  /*52d0*/  IMAD.U32 R8, RZ, RZ, UR9 ;  /* 0x00000009ff087e24 */ /* 0x000fe2000f8e00ff */
[----:B------:R-:W-:Y:S01]  /*52e0*/  @!UP1 UIADD3 UR9, UPT, UPT, UR7, 0x158, URZ ;  /* 0x0000015807099890 */ /* 0x000fe2000fffe0ff */
[----:B------:R-:W-:Y:S02]  /*52f0*/  LOP3.LUT R27, R27, R0, RZ, 0x3c, !PT ;  /* 0x000000001b1b7212 */ /* 0x000fe400078e3cff */
[----:B------:R-:W-:Y:S02]  /*5300*/  SEL R28, R28, RZ, P0 ;  /* 0x000000ff1c1c7207 */ /* 0x000fe40000000000 */
[----:B------:R-:W-:Y:S01]  /*5310*/  IMAD.U32 R9, RZ, RZ, UR8 ;  /* 0x00000008ff097e24 */ /* 0x000fe2000f8e00ff */
[----:B------:R-:W-:Y:S01]  /*5320*/  @!P4 R2UR UR14, R8 ;  /* 0x00000000080ec2ca */ /* 0x000fe200000e0000 */
[----:B------:R-:W-:Y:S01]  /*5330*/  @!UP1 UIADD3 UR8, UPT, UPT, UR7, 0x3400, URZ ;  /* 0x0000340007089890 */ /* 0x000fe2000fffe0ff */
[----:B------:R-:W-:Y:S02]  /*5340*/  VOTEU.ALL UP1, P4 ;  /* 0x0000000000ff7886 */ /* 0x000fe40002020000 */
[----:B------:R-:W-:Y:S11]  /*5350*/  @!P4 R2UR UR15, R9 ;  /* 0x00000000090fc2ca */ /* 0x000ff600000e0000 */
[----:B------:R-:W-:Y:S02]  /*5360*/  @!UPT UIADD3 URZ, UPT, UPT, URZ, URZ, URZ ;  /* 0x000000fffffff290 */ /* 0x000fe4000fffe0ff */
[----:B------:R2:W-:Y:S01]  /*5370*/  @!UP1 UTMALDG.3D [UR8], [UR14], desc[UR18] ;  /* 0x000012080e0095b4 */ /* 0x0005e20008011000 */
[----:B------:R2:W-:Y:S01]  /*5380*/  @!P4 SYNCS.ARRIVE.TRANS64.RED.A0TR RZ, [UR7+0x158], R25 ;  /* 0x00015819ffffc9a7 */ /* 0x0005e20008300407 */
[----:B------:R-:W-:Y:S01]  /*5390*/  UPLOP3.LUT UP1, UPT, UPT, UPT, UPT, 0x80, 0x8 ;  /* 0x000000000008789c */ /* 0x000fe20003f2f070 */
[----:B------:R-:W-:Y:S01]  /*53a0*/  SYNCS.ARRIVE.TRANS64.RED.A1T0 RZ, [UR13], RZ ;  /* 0x000000ffffff79a7 */ /* 0x000fe2000810040d */
[----:B------:R-:W-:Y:S09]  /*53b0*/  @P3 BRA `(.L_x_95) ;  /* 0xfffffff000a03947 */ /* 0x000ff2000383ffff */
[----:B------:R-:W-:-:S04]  /*53c0*/  SHF.L.U32 R2, R29, 0x1f, RZ ;  /* 0x0000001f1d027819 */ /* 0x000fc800000006ff */
[----:B------:R-:W1:Y:S02]  /*53d0*/  SYNCS.PHASECHK.TRANS64.TRYWAIT P0, [UR7+0x160], R2 ;  /* 0x00016002ff0075a7 */ /* 0x000e640008001107 */
[----:B-1----:R-:W-:Y:S05]  /*53e0*/  @!P0 BRA `(.L_x_96) ;  /* 0x0000005400508947 */ /* 0x002fea0003800000 */
.L_x_212:
[----:B------:R-:W3:Y:S02]  /*53f0*/  SYNCS.PHASECHK.TRANS64.TRYWAIT P0, [UR7+0x168], R2 ;  /* 0x00016802ff0075a7 */ /* 0x000ee40008001107 */
[----:B---3--:R-:W-:Y:S05]  /*5400*/  @!P0 BRA `(.L_x_97) ;  /* 0x0000005400608947 */ /* 0x008fea0003800000 */
.L_x_214:
[----:B------:R-:W3:Y:S02]  /*5410*/  SYNCS.PHASECHK.TRANS64.TRYWAIT P0, [UR7+0x170], R2 ;  /* 0x00017002ff0075a7 */ /* 0x000ee40008001107 */
[----:B---3--:R-:W-:Y:S05]  /*5420*/  @!P0 BRA `(.L_x_98) ;  /* 0x0000005400708947 */ /* 0x008fea0003800000 */
.L_x_216:
[----:B-1----:R-:W-:-:S07]  /*5430*/  MOV R0, UR7 ;  /* 0x0000000700007c02 */ /* 0x002fce0008000f00 */
.L_x_99:
[----:B-1----:R-:W-:-:S04]  /*5440*/  SHF.L.U32 R2, R29, 0x1f, RZ ;  /* 0x0000001f1d027819 */ /* 0x002fc800000006ff */
[----:B------:R1:W3:Y:S03]  /*5450*/  SYNCS.PHASECHK.TRANS64.TRYWAIT P0, [R0+URZ+0x178], R2 ;  /* 0x00017802000075a7 */ /* 0x0002e600080011ff */
[----:B---3--:R-:W-:Y:S05]  /*5460*/  @!P0 NANOSLEEP.SYNCS 0x989680 ;  /* 0x009896800000895d */ /* 0x008fea0003900000 */
[----:B------:R-:W3:Y:S02]  /*5470*/  @!P0 SYNCS.PHASECHK.TRANS64 P0, [R0+URZ+0x178], R2 ;  /* 0x00017802000085a7 */ /* 0x000ee400080010ff */
[----:B--23--:R-:W-:Y:S05]  /*5480*/  @P0 EXIT ;  /* 0x000000000000094d */ /* 0x00cfea0003800000 */
[----:B------:R-:W-:Y:S05]  /*5490*/  BRA `(.L_x_99) ;  /* 0xfffffffc00e87947 */ /* 0x000fea000383ffff */
.L_x_84:
[----:B------:R-:W-:-:S06]  /*54a0*/  UISETP.GE.AND UP1, UPT, UR8, 0x4, UPT ;  /* 0x000000040800788c */ /* 0x000fcc000bf26270 */
[----:B------:R-:W-:-:S13]  /*54b0*/  PLOP3.LUT P0, PT, PT, PT, UP1, 0x80, 0x8 ;  /* 0x000000000008781c */ /* 0x000fda0003f0f018 */
[----:B------:R-:W-:Y:S05]  /*54c0*/  @!P0 EXIT ;  /* 0x000000000000894d */ /* 0x000fea0003800000 */
[----:B------:R-:W-:Y:S01]  /*54d0*/  BAR.SYNC.DEFER_BLOCKING 0x6, 0xa0 ;  /* 0x0182800000007b1d */ /* 0x000fe20000010000 */
[C---:B------:R-:W-:Y:S01]  /*54e0*/  IMAD.SHL.U32 R3, R108.reuse, 0x40, RZ ;  /* 0x000000406c037824 */ /* 0x040fe200078e00ff */
[C---:B------:R-:W-:Y:S01]  /*54f0*/  LOP3.LUT R110, R108.reuse, 0x60, RZ, 0xc0, !PT ;  /* 0x000000606c6e7812 */ /* 0x040fe200078ec0ff */
[C---:B------:R-:W-:Y:S01]  /*5500*/  IMAD.SHL.U32 R100, R108.reuse, 0x20, RZ ;  /* 0x000000206c647824 */ /* 0x040fe200078e00ff */
[----:B------:R-:W-:Y:S01]  /*5510*/  CS2R R106, SRZ ;  /* 0x00000000006a7805 */ /* 0x000fe2000001ff00 */
[C---:B------:R-:W-:Y:S01]  /*5520*/  IMAD.SHL.U32 R4, R108.reuse, 0x2, RZ ;  /* 0x000000026c047824 */ /* 0x040fe200078e00ff */
[----:B------:R-:W-:Y:S02]  /*5530*/  UMOV UR49, 0x400 ;  /* 0x0000040000317882 */ /* 0x000fe40000000000 */
[----:B------:R-:W1:Y:S01]  /*5540*/  LDC R99, c[0x0][0x370] ;  /* 0x0000dc00ff637b82 */ /* 0x000e620000000800 */
[----:B------:R-:W-:Y:S01]  /*5550*/  ULEA UR49, UR37, UR49, 0x18 ;  /* 0x0000003125317291 */ /* 0x000fe2000f8ec0ff */
[----:B------:R-:W-:Y:S01]  /*5560*/  LOP3.LUT R2, R3, 0x180, RZ, 0xc0, !PT ;  /* 0x0000018003027812 */ /* 0x000fe200078ec0ff */
[----:B------:R-:W-:Y:S01]  /*5570*/  IMAD.U32 R46, R108, 0x10000, RZ ;  /* 0x000100006c2e7824 */ /* 0x000fe200078e00ff */
[----:B------:R-:W-:Y:S01]  /*5580*/  LOP3.LUT R100, R100, 0xc00, RZ, 0xc0, !PT ;  /* 0x00000c0064647812 */ /* 0x000fe200078ec0ff */
[----:B------:R-:W-:Y:S01]  /*5590*/  UIADD3 UR4, UPT, UPT, UR49, 0x4400, URZ ;  /* 0x0000440031047890 */ /* 0x000fe2000fffe0ff */
[----:B------:R-:W-:Y:S01]  /*55a0*/  LOP3.LUT R4, R2, 0x20, R4, 0xf8, !PT ;  /* 0x0000002002047812 */ /* 0x000fe200078ef804 */
[----:B------:R-:W-:Y:S01]  /*55b0*/  IMAD.SHL.U32 R2, R108, 0x8, RZ ;  /* 0x000000086c027824 */ /* 0x000fe200078e00ff */
[----:B------:R-:W2:Y:S01]  /*55c0*/  LDC R42, c[0x0][0xb0c] ;  /* 0x0002c300ff2a7b82 */ /* 0x000ea20000000800 */
[----:B------:R-:W-:Y:S01]  /*55d0*/  LOP3.LUT R100, R100, 0x40, R3, 0xf8, !PT ;  /* 0x0000004064647812 */ /* 0x000fe200078ef803 */
[----:B------:R-:W-:Y:S01]  /*55e0*/  IMAD.MOV.U32 R45, RZ, RZ, RZ ;  /* 0x000000ffff2d7224 */ /* 0x000fe200078e00ff */
[----:B------:R-:W-:Y:S01]  /*55f0*/  LOP3.LUT R46, R46, 0x600000, RZ, 0xc0, !PT ;  /* 0x006000002e2e7812 */ /* 0x000fe200078ec0ff */
[----:B------:R-:W-:Y:S01]  /*5600*/  IMAD.MOV.U32 R112, RZ, RZ, RZ ;  /* 0x000000ffff707224 */ /* 0x000fe200078e00ff */
[----:B------:R-:W-:-:S02]  /*5610*/  LOP3.LUT R108, R108, 0x2, RZ, 0xc0, !PT ;  /* 0x000000026c6c7812 */ /* 0x000fc400078ec0ff */
[----:B------:R-:W-:Y:S02]  /*5620*/  CS2R R104, SRZ ;  /* 0x0000000000687805 */ /* 0x000fe4000001ff00 */
[----:B------:R-:W-:Y:S01]  /*5630*/  LOP3.LUT R2, R4, 0x30, R2, 0x78, !PT ;  /* 0x0000003004027812 */ /* 0x000fe200078e7802 */
[----:B------:R-:W4:Y:S01]  /*5640*/  LDC R97, c[0x0][0xb20] ;  /* 0x0002c800ff617b82 */ /* 0x000f220000000800 */
[----:B------:R-:W3:Y:S01]  /*5650*/  LDS R0, [UR49+0x240] ;  /* 0x00024031ff007984 */ /* 0x000ee20008000800 */
[----:B------:R-:W-:Y:S01]  /*5660*/  LOP3.LUT R100, R100, 0x200, R3, 0xf8, !PT ;  /* 0x0000020064647812 */ /* 0x000fe200078ef803 */
[----:B------:R-:W-:Y:S01]  /*5670*/  IMAD.MOV R102, RZ, RZ, -R108 ;  /* 0x000000ffff667224 */ /* 0x000fe200078e0a6c */
[----:B------:R-:W1:Y:S01]  /*5680*/  LDCU.64 UR52, c[0x0][0x348] ;  /* 0x00006900ff3477ac */ /* 0x000e620008000a00 */
[----:B------:R-:W-:Y:S01]  /*5690*/  IMAD.U32 R109, RZ, RZ, UR4 ;  /* 0x00000004ff6d7e24 */ /* 0x000fe2000f8e00ff */
[----:B------:R-:W-:Y:S02]  /*56a0*/  LOP3.LUT R100, R100, R2, RZ, 0xfc, !PT ;  /* 0x0000000264647212 */ /* 0x000fe400078efcff */
[----:B------:R-:W1:Y:S01]  /*56b0*/  LDC R41, c[0x0][0xb30] ;  /* 0x0002cc00ff297b82 */ /* 0x000e620000000800 */
[----:B------:R-:W1:Y:S01]  /*56c0*/  LDCU.64 UR38, c[0x0][0x888] ;  /* 0x00011100ff2677ac */ /* 0x000e620008000a00 */
[----:B------:R-:W1:Y:S06]  /*56d0*/  LDCU.64 UR44, c[0x0][0x890] ;  /* 0x00011200ff2c77ac */ /* 0x000e6c0008000a00 */
[----:B------:R-:W1:Y:S01]  /*56e0*/  LDC.64 R92, c[0x0][0xb10] ;  /* 0x0002c400ff5c7b82 */ /* 0x000e620000000a00 */
[----:B------:R-:W-:-:S07]  /*56f0*/  UIADD3 UR48, UPT, UPT, UR49, 0x400, URZ ;  /* 0x0000040031307890 */ /* 0x000fce000fffe0ff */
[----:B------:R-:W1:Y:S08]  /*5700*/  LDC.64 R38, c[0x0][0xb18] ;  /* 0x0002c600ff267b82 */ /* 0x000e700000000a00 */
[----:B------:R-:W1:Y:S08]  /*5710*/  LDC.64 R36, c[0x0][0xb28] ;  /* 0x0002ca00ff247b82 */ /* 0x000e700000000a00 */
[----:B------:R-:W1:Y:S01]  /*5720*/  LDC.64 R90, c[0x0][0x8b0] ;  /* 0x00022c00ff5a7b82 */ /* 0x000e620000000a00 */
[----:B---3--:R-:W-:-:S07]  /*5730*/  IMAD.IADD R46, R0, 0x1, R46 ;  /* 0x00000001002e7824 */ /* 0x008fce00078e022e */
[----:B------:R-:W3:Y:S08]  /*5740*/  LDC.64 R88, c[0x0][0x8a8] ;  /* 0x00022a00ff587b82 */ /* 0x000ef00000000a00 */
[----:B--2-4-:R-:W1:Y:S02]  /*5750*/  LDC R98, c[0x0][0x374] ;  /* 0x0000dd00ff627b82 */ /* 0x014e640000000800 */
.L_x_141:
[----:B------:R-:W-:Y:S02]  /*5760*/  LEA R0, R112, UR49, 0x3 ;  /* 0x0000003170007c11 */ /* 0x000fe4000f8e18ff */
[----:B------:R-:W-:Y:S02]  /*5770*/  SHF.L.U32 R2, R106, 0x1f, RZ ;  /* 0x0000001f6a027819 */ /* 0x000fe400000006ff */
[----:B------:R-:W-:Y:S02]  /*5780*/  LEA R16, R112, UR49, 0x4 ;  /* 0x0000003170107c11 */ /* 0x000fe4000f8e20ff */
[----:B------:R-:W2:Y:S02]  /*5790*/  SYNCS.PHASECHK.TRANS64.TRYWAIT P0, [R0+URZ+0x190], R2 ;  /* 0x00019002000075a7 */ /* 0x000ea400080011ff */
[----:B-12---:R-:W-:Y:S05]  /*57a0*/  @!P0 BRA `(.L_x_100) ;  /* 0x0000005000a88947 */ /* 0x006fea0003800000 */
.L_x_217:
[----:B------:R-:W4:Y:S01]  /*57b0*/  LDC.64 R10, c[0x0][0xb10] ;  /* 0x0002c400ff0a7b82 */ /* 0x000f220000000a00 */
[----:B------:R-:W3:Y:S01]  /*57c0*/  LDS.128 R16, [R16+0x220] ;  /* 0x0002200010107984 */ /* 0x000ee20000000c00 */
[----:B-1----:R-:W-:Y:S01]  /*57d0*/  ISETP.NE.AND P1, PT, R41, 0x1, PT ;  /* 0x000000012900780c */ /* 0x002fe20003f25270 */
[----:B--2---:R-:W-:Y:S01]  /*57e0*/  VIADD R0, R0, 0x1a0 ;  /* 0x000001a000007836 */ /* 0x004fe20000000000 */
[----:B------:R-:W-:Y:S04]  /*57f0*/  ISETP.GE.AND P0, PT, R40, 0x1, PT ;  /* 0x000000012800780c */ /* 0x000fe80003f06270 */
[----:B------:R-:W1:Y:S01]  /*5800*/  LDC.64 R8, c[0x0][0xb18] ;  /* 0x0002c600ff087b82 */ /* 0x000e620000000a00 */
[----:B------:R-:W-:Y:S01]  /*5810*/  PRMT R0, RZ, 0x654, R0 ;  /* 0x00000654ff007816 */ /* 0x000fe20000000000 */
[----:B------:R-:W-:Y:S01]  /*5820*/  @!PT LDS RZ, [RZ] ;  /* 0x00000000fffff984 */ /* 0x000fe20000000800 */
[----:B------:R-:W-:Y:S01]  /*5830*/  @!PT LDS RZ, [RZ] ;  /* 0x00000000fffff984 */ /* 0x000fe20000000800 */
[----:B------:R-:W-:Y:S01]  /*5840*/  @!PT LDS RZ, [RZ] ;  /* 0x00000000fffff984 */ /* 0x000fe20000000800 */
[----:B------:R-:W-:Y:S01]  /*5850*/  @!PT LDS RZ, [RZ] ;  /* 0x00000000fffff984 */ /* 0x000fe20000000800 */
[----:B------:R2:W-:Y:S06]  /*5860*/  MEMBAR.ALL.CTA ;  /* 0x0000000000007992 */ /* 0x0005ec0000008000 */
[----:B--2---:R-:W2:Y:S01]  /*5870*/  FENCE.VIEW.ASYNC.S ;  /* 0x00000000000073c6 */ /* 0x004ea20000000000 */
[----:B------:R-:W1:Y:S08]  /*5880*/  @!P1 LDC R12, c[0x0][0xb20] ;  /* 0x0002c800ff0c9b82 */ /* 0x000e700000000800 */
[----:B------:R-:W1:Y:S01]  /*5890*/  @!P1 LDC R7, c[0x0][0xb0c] ;  /* 0x0002c300ff079b82 */ /* 0x000e620000000800 */
[----:B--2---:R2:W-:Y:S01]  /*58a0*/  SYNCS.ARRIVE.TRANS64.RED.A1T0 RZ, [R0+URZ], RZ ;  /* 0x000000ff00ff79a7 */ /* 0x0045e200081004ff */
[----:B---3--:R-:W-:Y:S04]  /*58b0*/  LOP3.LUT P4, RZ, R18, 0x1, RZ, 0xc0, !PT ;  /* 0x0000000112ff7812 */ /* 0x008fe8000788c0ff */
[----:B------:R-:W-:Y:S09]  /*58c0*/  P2R R111, PR, RZ, 0x10 ;  /* 0x00000010ff6f7803 */ /* 0x000ff20000000000 */
[----:B------:R-:W-:Y:S02]  /*58d0*/  @P4 MOV R44, R16 ;  /* 0x00000010002c4202 */ /* 0x000fe40000000f00 */
[----:B------:R-:W-:Y:S01]  /*58e0*/  @P4 LOP3.LUT R43, R17, 0xffff, RZ, 0xc0, !PT ;  /* 0x0000ffff112b4812 */ /* 0x000fe200078ec0ff */
[----:B--2-4-:R-:W-:Y:S06]  /*58f0*/  @!P0 BRA `(.L_x_101) ;  /* 0x0000000000a48947 */ /* 0x014fec0003800000 */
[----:B------:R-:W-:Y:S01]  /*5900*/  IMAD.HI.U32 R0, R98, R39, RZ ;  /* 0x0000002762007227 */ /* 0x000fe200078e00ff */
[----:B------:R-:W-:Y:S02]  /*5910*/  ISETP.NE.AND P0, PT, R38, 0x1, PT ;  /* 0x000000012600780c */ /* 0x000fe40003f05270 */
[----:B------:R-:W-:Y:S01]  /*5920*/  ISETP.NE.AND P2, PT, R40, 0x1, PT ;  /* 0x000000012800780c */ /* 0x000fe20003f45270 */
[----:B------:R-:W-:Y:S01]  /*5930*/  IMAD.HI.U32 R4, R99, R92, RZ ;  /* 0x0000005c63047227 */ /* 0x000fe200078e00ff */
[----:B------:R-:W-:Y:S02]  /*5940*/  SHF.R.U32.HI R0, RZ, R97, R0 ;  /* 0x00000061ff007219 */ /* 0x000fe40000011600 */
[----:B------:R-:W-:Y:S01]  /*5950*/  ISETP.NE.AND P3, PT, R42, 0x1, PT ;  /* 0x000000012a00780c */ /* 0x000fe20003f65270 */
[----:B------:R-:W-:Y:S01]  /*5960*/  IMAD.HI.U32 R6, R43, R39, RZ ;  /* 0x000000272b067227 */ /* 0x000fe200078e00ff */
[-C--:B------:R-:W-:Y:S02]  /*5970*/  SHF.R.U32.HI R4, RZ, R93.reuse, R4 ;  /* 0x0000005dff047219 */ /* 0x080fe40000011604 */
[----:B------:R-:W-:Y:S01]  /*5980*/  SEL R0, R98, R0, !P0 ;  /* 0x0000000062007207 */ /* 0x000fe20004000000 */
[----:B------:R-:W-:Y:S01]  /*5990*/  IMAD.HI.U32 R5, R44, R92, RZ ;  /* 0x0000005c2c057227 */ /* 0x000fe200078e00ff */
[----:B------:R-:W-:Y:S03]  /*59a0*/  SEL R4, R99, R4, !P3 ;  /* 0x0000000463047207 */ /* 0x000fe60005800000 */
[-C--:B------:R-:W-:Y:S01]  /*59b0*/  IMAD.HI.U32 R3, R0, R36.reuse, RZ ;  /* 0x0000002400037227 */ /* 0x080fe200078e00ff */
[----:B------:R-:W-:Y:S03]  /*59c0*/  SHF.R.U32.HI R5, RZ, R93, R5 ;  /* 0x0000005dff057219 */ /* 0x000fe60000011605 */
[----:B------:R-:W-:Y:S01]  /*59d0*/  IMAD.HI.U32 R2, R4, R36, RZ ;  /* 0x0000002404027227 */ /* 0x000fe200078e00ff */
[----:B------:R-:W-:Y:S02]  /*59e0*/  @P2 SHF.R.U32.HI R0, RZ, R37, R3 ;  /* 0x00000025ff002219 */ /* 0x000fe40000011603 */
[----:B------:R-:W-:Y:S02]  /*59f0*/  SHF.R.U32.HI R3, RZ, R97, R6 ;  /* 0x00000061ff037219 */ /* 0x000fe40000011606 */
[----:B------:R-:W-:Y:S01]  /*5a00*/  @P2 SHF.R.U32.HI R4, RZ, R37, R2 ;  /* 0x00000025ff042219 */ /* 0x000fe20000011602 */
[----:B------:R-:W-:Y:S01]  /*5a10*/  IMAD R0, R40, R0, RZ ;  /* 0x0000000028007224 */ /* 0x000fe200078e02ff */
[----:B------:R-:W-:Y:S02]  /*5a20*/  SEL R3, R43, R3, !P0 ;  /* 0x000000032b037207 */ /* 0x000fe40004000000 */
[----:B------:R-:W-:Y:S01]  /*5a30*/  SEL R2, R44, R5, !P3 ;  /* 0x000000052c027207 */ /* 0x000fe20005800000 */
[----:B------:R-:W-:Y:S01]  /*5a40*/  IMAD R5, R40, R4, RZ ;  /* 0x0000000428057224 */ /* 0x000fe200078e02ff */
[C---:B------:R-:W-:Y:S01]  /*5a50*/  ISETP.GE.AND P0, PT, R3.reuse, R0, PT ;  /* 0x000000000300720c */ /* 0x040fe20003f06270 */
[C---:B------:R-:W-:Y:S03]  /*5a60*/  IMAD.HI.U32 R0, R3.reuse, R36, RZ ;  /* 0x0000002403007227 */ /* 0x040fe600078e00ff */
[C---:B------:R-:W-:Y:S02]  /*5a70*/  ISETP.GE.OR P0, PT, R2.reuse, R5, P0 ;  /* 0x000000050200720c */ /* 0x040fe40000706670 */
[----:B------:R-:W-:Y:S04]  /*5a80*/  SHF.R.U32.HI R0, RZ, R37, R0 ;  /* 0x00000025ff007219 */ /* 0x000fe80000011600 */
[C---:B------:R-:W-:Y:S05]  /*5a90*/  SEL R6, R3.reuse, R0, !P2 ;  /* 0x0000000003067207 */ /* 0x040fea0005000000 */
        /* <DEDUP_REMOVED lines=14> */
[----:B------:R-:W-:Y:S07]  /*5b80*/  IMAD R43, R3, R38, R43 ;  /* 0x00000026032b7224 */ /* 0x000fee00078e022b */
.L_x_101:
[----:B-1----:R-:W-:Y:S01]  /*5b90*/  @!P1 ISETP.NE.AND P0, PT, R8, 0x1, PT ;  /* 0x000000010800980c */ /* 0x002fe20003f05270 */
[----:B------:R-:W-:Y:S01]  /*5ba0*/  @!P1 IMAD.HI.U32 R0, R44, R10, RZ ;  /* 0x0000000a2c009227 */ /* 0x000fe200078e00ff */
[----:B------:R-:W-:Y:S01]  /*5bb0*/  @!P1 ISETP.NE.AND P2, PT, R7, 0x1, PT ;  /* 0x000000010700980c */ /* 0x000fe20003f45270 */
[----:B------:R-:W-:Y:S01]  /*5bc0*/  ULOP3.LUT UP0, URZ, UR48, 0x1b0, URZ, 0xc0, !UPT ;  /* 0x000001b030ff7892 */ /* 0x000fe2000f80c0ff */
[----:B------:R-:W-:Y:S01]  /*5bd0*/  R2UR UR42, R15 ;  /* 0x000000000f2a72ca */ /* 0x000fe200000e0000 */
[C---:B------:R-:W-:Y:S01]  /*5be0*/  @!P1 IMAD.HI.U32 R2, R43.reuse, R9, RZ ;  /* 0x000000092b029227 */ /* 0x040fe200078e00ff */
[----:B------:R-:W-:Y:S02]  /*5bf0*/  @!P1 SHF.R.U32.HI R0, RZ, R11, R0 ;  /* 0x0000000bff009219 */ /* 0x000fe40000011600 */
[----:B------:R-:W-:Y:S01]  /*5c00*/  R2UR UR41, R14 ;  /* 0x000000000e2972ca */ /* 0x000fe200000e0000 */
[----:B------:R-:W-:Y:S01]  /*5c10*/  VIADD R112, R112, 0x1 ;  /* 0x0000000170707836 */ /* 0x000fe20000000000 */
[----:B------:R-:W-:Y:S02]  /*5c20*/  @!P1 SHF.R.U32.HI R2, RZ, R12, R2 ;  /* 0x0000000cff029219 */ /* 0x000fe40000011602 */
[----:B------:R-:W-:Y:S02]  /*5c30*/  @!P1 SEL R3, R44, R0, !P2 ;  /* 0x000000002c039207 */ /* 0x000fe40005000000 */
[----:B------:R-:W-:Y:S02]  /*5c40*/  @!P1 SEL R2, R43, R2, !P0 ;  /* 0x000000022b029207 */ /* 0x000fe40004000000 */
[----:B------:R-:W-:Y:S01]  /*5c50*/  @P4 SHF.R.U32.HI R103, RZ, 0x10, R17 ;  /* 0x00000010ff674819 */ /* 0x000fe20000011611 */
[----:B------:R-:W-:Y:S02]  /*5c60*/  USHF.L.U32 UR42, UR42, 0x6, URZ ;  /* 0x000000062a2a7899 */ /* 0x000fe400080006ff */
[----:B------:R-:W-:Y:S02]  /*5c70*/  @!P1 IMAD.IADD R0, R2, 0x1, -R3 ;  /* 0x0000000102009824 */ /* 0x000fe400078e0a03 */
[----:B------:R-:W-:Y:S01]  /*5c80*/  @!P1 IMAD.IADD R2, R3, 0x1, -R2 ;  /* 0x0000000103029824 */ /* 0x000fe200078e0a02 */
[----:B------:R-:W-:Y:S01]  /*5c90*/  USHF.L.U32 UR41, UR41, 0x8, URZ ;  /* 0x0000000829297899 */ /* 0x000fe200080006ff */
[----:B------:R-:W-:Y:S02]  /*5ca0*/  @!P1 IMAD R44, R0, R7, R44 ;  /* 0x00000007002c9224 */ /* 0x000fe400078e022c */
[----:B------:R-:W-:Y:S01]  /*5cb0*/  @!P1 IMAD R43, R2, R8, R43 ;  /* 0x00000008022b9224 */ /* 0x000fe200078e022b */
[----:B------:R-:W-:Y:S08]  /*5cc0*/  BRA.U !UP0, `(.L_x_102) ;  /* 0x0000000108407547 */ /* 0x000ff0000b800000 */
[----:B------:R-:W1:Y:S01]  /*5cd0*/  LDCU.64 UR8, c[0x4][0x88] ;  /* 0x01001100ff0877ac */ /* 0x000e620008000a00 */
[----:B------:R-:W-:Y:S01]  /*5ce0*/  MOV R3, 0x0 ;  /* 0x0000000000037802 */ /* 0x000fe20000000f00 */
[----:B------:R-:W-:Y:S02]  /*5cf0*/  HFMA2 R12, -RZ, RZ, 0, 5.9604644775390625e-08 ;  /* 0x00000001ff0c7431 */ /* 0x000fe400000001ff */
[----:B------:R-:W-:Y:S02]  /*5d00*/  IMAD.MOV.U32 R8, RZ, RZ, 0x70 ;  /* 0x00000070ff087424 */ /* 0x000fe400078e00ff */
[----:B------:R-:W-:Y:S01]  /*5d10*/  IMAD.MOV.U32 R13, RZ, RZ, RZ ;  /* 0x000000ffff0d7224 */ /* 0x000fe200078e00ff */
[----:B------:R-:W2:Y:S01]  /*5d20*/  LDCU.64 UR6, c[0x4][0x90] ;  /* 0x01001200ff0677ac */ /* 0x000ea20008000a00 */
[----:B------:R-:W3:Y:S01]  /*5d30*/  LDC.64 R2, c[0x4][R3] ;  /* 0x0100000003027b82 */ /* 0x000ee20000000a00 */
[----:B------:R-:W4:Y:S01]  /*5d40*/  LDCU.64 UR4, c[0x4][0x8] ;  /* 0x01000100ff0477ac */ /* 0x000f220008000a00 */
[----:B-1----:R-:W-:Y:S01]  /*5d50*/  MOV R5, UR9 ;  /* 0x0000000900057c02 */ /* 0x002fe20008000f00 */
[----:B------:R-:W-:Y:S01]  /*5d60*/  IMAD.U32 R4, RZ, RZ, UR8 ;  /* 0x00000008ff047e24 */ /* 0x000fe2000f8e00ff */
[----:B--2---:R-:W-:Y:S01]  /*5d70*/  MOV R7, UR7 ;  /* 0x0000000700077c02 */ /* 0x004fe20008000f00 */
[----:B------:R-:W-:Y:S01]  /*5d80*/  IMAD.U32 R6, RZ, RZ, UR6 ;  /* 0x00000006ff067e24 */ /* 0x000fe2000f8e00ff */
[----:B----4-:R-:W-:Y:S01]  /*5d90*/  MOV R11, UR5 ;  /* 0x00000005000b7c02 */ /* 0x010fe20008000f00 */
[----:B------:R-:W-:Y:S02]  /*5da0*/  IMAD.U32 R10, RZ, RZ, UR4 ;  /* 0x00000004ff0a7e24 */ /* 0x000fe4000f8e00ff */
[----:B------:R-:W-:Y:S07]  /*5db0*/  LEPC R20, `(.L_x_102) ;  /* 0x000000001014794e */ /* 0x000fee0000000000 */
[----:B---3-5:R-:W-:Y:S05]  /*5dc0*/  CALL.ABS.NOINC R2 ;  /* 0x0000000002007343 */ /* 0x028fea0003c00000 */
.L_x_102:
[----:B------:R-:W-:Y:S01]  /*5dd0*/  LOP3.LUT P0, RZ, R109, 0x1b0, RZ, 0xc0, !PT ;  /* 0x000001b06dff7812 */ /* 0x000fe2000780c0ff */
[----:B------:R-:W-:Y:S11]  /*5de0*/  BSSY.RECONVERGENT B6, `(.L_x_103) ;  /* 0x0000013000067945 */ /* 0x000ff60003800200 */
[----:B------:R-:W-:Y:S01]  /*5df0*/  @!UPT UIADD3 URZ, UPT, UPT, URZ, URZ, URZ ;  /* 0x000000fffffff290 */ /* 0x000fe2000fffe0ff */
[----:B------:R-:W-:Y:S05]  /*5e00*/  @!P0 BRA `(.L_x_104) ;  /* 0x0000000000408947 */ /* 0x000fea0003800000 */
        /* <DEDUP_REMOVED lines=16> */
.L_x_104:
[----:B------:R-:W-:Y:S05]  /*5f10*/  BSYNC.RECONVERGENT B6 ;  /* 0x0000000000067941 */ /* 0x000fea0003800200 */
.L_x_103:
[----:B------:R-:W-:Y:S01]  /*5f20*/  ISETP.NE.U32.AND P4, PT, R90, RZ, PT ;  /* 0x000000ff5a00720c */ /* 0x000fe20003f85070 */
[----:B------:R-:W-:Y:S01]  /*5f30*/  UISETP.NE.AND UP2, UPT, UR50, URZ, UPT ;  /* 0x000000ff3200728c */ /* 0x000fe2000bf45270 */
[----:B------:R-:W-:Y:S01]  /*5f40*/  ISETP.NE.U32.AND P2, PT, RZ, UR38, PT ;  /* 0x00000026ff007c0c */ /* 0x000fe2000bf45070 */
[----:B------:R-:W-:Y:S01]  /*5f50*/  UISETP.NE.U32.AND UP1, UPT, UR44, URZ, UPT ;  /* 0x000000ff2c00728c */ /* 0x000fe2000bf25070 */
[----:B------:R-:W-:Y:S01]  /*5f60*/  ISETP.NE.AND.EX P4, PT, R91, RZ, PT, P4 ;  /* 0x000000ff5b00720c */ /* 0x000fe20003f85340 */
[----:B------:R-:W-:Y:S01]  /*5f70*/  UPLOP3.LUT UP0, UPT, UPT, UPT, UPT, 0x40, 0x4 ;  /* 0x000000000004789c */ /* 0x000fe20003f0e870 */
[----:B------:R-:W-:Y:S01]  /*5f80*/  ISETP.NE.AND.EX P2, PT, RZ, UR39, PT, P2 ;  /* 0x00000027ff007c0c */ /* 0x000fe2000bf45320 */
[----:B------:R-:W-:Y:S01]  /*5f90*/  UISETP.NE.AND.EX UP1, UPT, UR45, URZ, UPT, UP1 ;  /* 0x000000ff2d00728c */ /* 0x000fe2000bf25310 */
[----:B------:R-:W-:Y:S04]  /*5fa0*/  PLOP3.LUT P1, PT, PT, PT, UP2, 0x80, 0x8 ;  /* 0x000000000008781c */ /* 0x000fe80003f2f028 */
[----:B------:R-:W-:Y:S06]  /*5fb0*/  @UP2 UPLOP3.LUT UP0, UPT, UPT, UPT, UP1, 0x80, 0x8 ;  /* 0x000000000008289c */ /* 0x000fec0003f0f010 */
[----:B------:R-:W-:Y:S01]  /*5fc0*/  PLOP3.LUT P0, PT, PT, PT, UP0, 0x80, 0x8 ;  /* 0x000000000008781c */ /* 0x000fe20003f0f008 */
[----:B------:R-:W-:Y:S01]  /*5fd0*/  @!UPT UIADD3 URZ, UPT, UPT, URZ, URZ, URZ ;  /* 0x000000fffffff290 */ /* 0x000fe2000fffe0ff */
[----:B------:R-:W-:Y:S11]  /*5fe0*/  BRA.U !UP1, `(.L_x_105) ;  /* 0x0000000109387547 */ /* 0x000ff6000b800000 */
[----:B------:R-:W-:Y:S01]  /*5ff0*/  UISETP.NE.U32.AND UP0, UPT, UR38, URZ, UPT ;  /* 0x000000ff2600728c */ /* 0x000fe2000bf05070 */
[----:B------:R-:W-:Y:S02]  /*6000*/  HFMA2 R0, -RZ, RZ, 0, 5.9604644775390625e-08 ;  /* 0x00000001ff007431 */ /* 0x000fe400000001ff */
[----:B------:R-:W-:Y:S01]  /*6010*/  IMAD.MOV.U32 R96, RZ, RZ, 0x1 ;  /* 0x00000001ff607424 */ /* 0x000fe200078e00ff */
[----:B------:R-:W-:Y:S06]  /*6020*/  UISETP.NE.AND.EX UP0, UPT, UR39, URZ, UPT, UP0 ;  /* 0x000000ff2700728c */ /* 0x000fec000bf05300 */
[----:B------:R-:W-:Y:S05]  /*6030*/  PLOP3.LUT P3, PT, PT, PT, UP0, 0x80, 0x8 ;  /* 0x000000000008781c */ /* 0x000fea0003f6f008 */
[----:B------:R-:W1:Y:S01]  /*6040*/  @UP0 LDCU.64 UR6, c[0x0][0x888] ;  /* 0x00011100ff0607ac */ /* 0x000e620008000a00 */
[----:B------:R-:W-:Y:S07]  /*6050*/  @UP0 UIMAD UR4, UR36, UR44, URZ ;  /* 0x0000002c240402a4 */ /* 0x000fee000f8e02ff */
[----:B------:R-:W-:Y:S01]  /*6060*/  @!P3 PRMT R96, R0, 0x7610, R96 ;  /* 0x000076100060b816 */ /* 0x000fe20000000060 */
[----:B-1----:R-:W-:Y:S03]  /*6070*/  @UP0 UIMAD.WIDE UR6, UR4, 0x4, UR6 ;  /* 0x00000004040608a5 */ /* 0x002fe6000f8e0206 */
[----:B------:R-:W1:Y:S03]  /*6080*/  @!UP0 LDCU UR4, c[0x0][0x880] ;  /* 0x00011000ff0487ac */ /* 0x000e660008000800 */
[----:B------:R-:W-:Y:S01]  /*6090*/  IMAD.U32 R2, RZ, RZ, UR6 ;  /* 0x00000006ff027e24 */ /* 0x000fe2000f8e00ff */
[----:B------:R-:W-:Y:S05]  /*60a0*/  MOV R3, UR7 ;  /* 0x0000000700037c02 */ /* 0x000fea0008000f00 */
[----:B-----5:R2:W5:Y:S02]  /*60b0*/  @P3 LDG.E R49, desc[UR46][R2.64] ;  /* 0x0000002e02313981 */ /* 0x020564000c1e1900 */
[----:B-12---:R-:W-:Y:S02]  /*60c0*/  @!P3 IMAD.U32 R49, RZ, RZ, UR4 ;  /* 0x00000004ff31be24 */ /* 0x006fe4000f8e00ff */
.L_x_105:
[----:B------:R-:W-:Y:S05]  /*60d0*/  @!P4 BRA `(.L_x_106) ;  /* 0x000000000020c947 */ /* 0x000fea0003800000 */
[----:B------:R-:W-:Y:S04]  /*60e0*/  ISETP.NE.U32.AND P3, PT, R88, RZ, PT ;  /* 0x000000ff5800720c */ /* 0x000fe80003f65070 */
[----:B------:R-:W-:Y:S11]  /*60f0*/  ISETP.NE.AND.EX P3, PT, R89, RZ, PT, P3 ;  /* 0x000000ff5900720c */ /* 0x000ff60003f65330 */
[----:B------:R-:W-:Y:S02]  /*6100*/  @!UPT UIADD3 URZ, UPT, UPT, URZ, URZ, URZ ;  /* 0x000000fffffff290 */ /* 0x000fe4000fffe0ff */
[----:B------:R-:W1:Y:S01]  /*6110*/  @P3 LDC.64 R2, c[0x0][0x8a8] ;  /* 0x00022a00ff023b82 */ /* 0x000e620000000a00 */
[----:B------:R-:W-:Y:S04]  /*6120*/  @P3 IMAD R0, R90, UR36, RZ ;  /* 0x000000245a003c24 */ /* 0x000fe8000f8e02ff */
[----:B-1----:R-:W-:Y:S05]  /*6130*/  @P3 IMAD.WIDE R2, R0, 0x4, R2 ;  /* 0x0000000400023825 */ /* 0x002fea00078e0202 */
[----:B-----5:R1:W5:Y:S02]  /*6140*/  @P3 LDG.E R47, desc[UR46][R2.64] ;  /* 0x0000002e022f3981 */ /* 0x020364000c1e1900 */
[----:B-1----:R-:W2:Y:S02]  /*6150*/  @!P3 LDC R47, c[0x0][0x8a0] ;  /* 0x00022800ff2fbb82 */ /* 0x002ea40000000800 */
.L_x_106:
[----:B-----5:R-:W-:Y:S01]  /*6160*/  FSETP.NEU.AND P4, PT, R49, RZ, PT ;  /* 0x000000ff3100720b */ /* 0x020fe20003f8d000 */
[----:B------:R-:W-:Y:S01]  /*6170*/  BSSY B1, `(.L_x_107) ;  /* 0x0000042000017945 */ /* 0x000fe20003800000 */
[----:B------:R-:W-:Y:S01]  /*6180*/  SEL R5, RZ, 0xffffffff, P2 ;  /* 0xffffffffff057807 */ /* 0x000fe20001000000 */
[----:B------:R-:W-:Y:S01]  /*6190*/  IMAD.MOV.U32 R115, RZ, RZ, 0x1 ;  /* 0x00000001ff737424 */ /* 0x000fe200078e00ff */
[----:B------:R-:W-:Y:S02]  /*61a0*/  LOP3.LUT P3, RZ, R96, 0xff, RZ, 0xc0, !PT ;  /* 0x000000ff60ff7812 */ /* 0x000fe4000786c0ff */
[----:B------:R-:W-:Y:S02]  /*61b0*/  CS2R R86, SRZ ;  /* 0x0000000000567805 */ /* 0x000fe4000001ff00 */
[----:B------:R-:W-:Y:S02]  /*61c0*/  @P1 SEL R0, RZ, 0xffffffff, P4 ;  /* 0xffffffffff001807 */ /* 0x000fe40002000000 */
[----:B------:R-:W-:Y:S02]  /*61d0*/  CS2R R84, SRZ ;  /* 0x0000000000547805 */ /* 0x000fe4000001ff00 */
[----:B------:R-:W-:Y:S02]  /*61e0*/  LEA R2, R105, UR49, 0x3 ;  /* 0x0000003169027c11 */ /* 0x000fe4000f8e18ff */
[----:B------:R-:W-:Y:S02]  /*61f0*/  CS2R R82, SRZ ;  /* 0x0000000000527805 */ /* 0x000fe4000001ff00 */
[----:B------:R-:W-:Y:S02]  /*6200*/  @P0 SEL R0, R5, R0, !P3 ;  /* 0x0000000005000207 */ /* 0x000fe40005800000 */
[----:B------:R-:W-:Y:S02]  /*6210*/  CS2R R80, SRZ ;  /* 0x0000000000507805 */ /* 0x000fe4000001ff00 */
[----:B------:R-:W-:Y:S02]  /*6220*/  LEA R113, R45, UR49, 0x3 ;  /* 0x000000312d717c11 */ /* 0x000fe4000f8e18ff */
[----:B------:R-:W-:Y:S02]  /*6230*/  @P1 LOP3.LUT R0, R0, 0x1, RZ, 0xc0, !PT ;  /* 0x0000000100001812 */ /* 0x000fe400078ec0ff */
[----:B------:R-:W-:Y:S02]  /*6240*/  SHF.L.U32 R3, R107, 0x1f, RZ ;  /* 0x0000001f6b037819 */ /* 0x000fe400000006ff */
[----:B------:R-:W-:Y:S02]  /*6250*/  ISETP.NE.U32.OR P6, PT, R0, 0x1, !P1 ;  /* 0x000000010000780c */ /* 0x000fe40004fc5470 */
[----:B------:R-:W-:Y:S02]  /*6260*/  PLOP3.LUT P2, PT, PT, PT, UP1, 0x80, 0x8 ;  /* 0x000000000008781c */ /* 0x000fe40003f4f018 */
[----:B------:R-:W-:Y:S02]  /*6270*/  LEA.HI R48, R45, R45, RZ, 0x1 ;  /* 0x0000002d2d307211 */ /* 0x000fe400078f08ff */
[----:B------:R-:W-:Y:S02]  /*6280*/  SEL R4, RZ, 0xffffffff, P4 ;  /* 0xffffffffff047807 */ /* 0x000fe40002000000 */
[----:B------:R-:W-:Y:S05]  /*6290*/  P2R R118, PR, RZ, 0x40 ;  /* 0x00000040ff767803 */ /* 0x000fea0000000000 */
[----:B------:R-:W-:Y:S02]  /*62a0*/  @P6 SHF.L.U32 R0, R104, 0x1f, RZ ;  /* 0x0000001f68006819 */ /* 0x000fe400000006ff */
[----:B------:R-:W-:Y:S02]  /*62b0*/  @P2 SEL R4, R5, R4, !P3 ;  /* 0x0000000405042207 */ /* 0x000fe40005800000 */
[----:B------:R1:W3:Y:S02]  /*62c0*/  @P6 SYNCS.PHASECHK.TRANS64.TRYWAIT P1, [R2+URZ+0x140], R0 ;  /* 0x00014000020065a7 */ /* 0x0002e400080211ff */
[----:B------:R-:W-:Y:S04]  /*62d0*/  LOP3.LUT R4, R4, 0x1, RZ, 0xc0, !PT ;  /* 0x0000000104047812 */ /* 0x000fe800078ec0ff */
[----:B------:R-:W-:Y:S04]  /*62e0*/  ISETP.NE.U32.AND P5, PT, R4, 0x1, PT ;  /* 0x000000010400780c */ /* 0x000fe80003fa5070 */
[----:B------:R-:W-:Y:S01]  /*62f0*/  P2R R116, PR, RZ, 0x20 ;  /* 0x00000020ff747803 */ /* 0x000fe20000000000 */
[----:B------:R4:W2:Y:S01]  /*6300*/  SYNCS.PHASECHK.TRANS64.TRYWAIT P0, [R113+URZ+0x1b0], R3 ;  /* 0x0001b003710075a7 */ /* 0x0008a200080011ff */
[C---:B-1----:R-:W-:Y:S01]  /*6310*/  IMAD.SHL.U32 R0, R48.reuse, 0x80, RZ ;  /* 0x0000008030007824 */ /* 0x042fe200078e00ff */
[----:B------:R-:W-:Y:S04]  /*6320*/  LOP3.LUT R48, R48, 0xffe, RZ, 0xc0, !PT ;  /* 0x00000ffe30307812 */ /* 0x000fe800078ec0ff */
[----:B------:R-:W-:Y:S01]  /*6330*/  LOP3.LUT R0, R0, 0xffffff00, RZ, 0xc0, !PT ;  /* 0xffffff0000007812 */ /* 0x000fe200078ec0ff */
[----:B------:R-:W-:Y:S04]  /*6340*/  IMAD.IADD R48, R45, 0x1, -R48 ;  /* 0x000000012d307824 */ /* 0x000fe800078e0a30 */
[----:B------:R-:W-:Y:S04]  /*6350*/  IMAD.IADD R0, R46, 0x1, R0 ;  /* 0x000000012e007824 */ /* 0x000fe800078e0200 */
[----:B------:R-:W-:Y:S01]  /*6360*/  IMAD R48, R48, 0x100000, R0 ;  /* 0x0010000030307824 */ /* 0x000fe200078e0200 */
[----:B---3--:R-:W-:Y:S01]  /*6370*/  @P6 SEL R115, RZ, 0x1, !P1 ;  /* 0x00000001ff736807 */ /* 0x008fe20004800000 */
[----:B----4-:R-:W-:Y:S06]  /*6380*/  @!P6 BRA `(.L_x_108) ;  /* 0x000000000080e947 */ /* 0x010fec0003800000 */
[----:B------:R-:W-:Y:S01]  /*6390*/  @P5 IMAD R5, R105, 0x1000, R100 ;  /* 0x0000100069055824 */ /* 0x000fe200078e0264 */
[----:B------:R-:W-:Y:S01]  /*63a0*/  ISETP.NE.AND P1, PT, R115, RZ, PT ;  /* 0x000000ff7300720c */ /* 0x000fe20003f25270 */
[----:B------:R-:W-:Y:S01]  /*63b0*/  BSSY B0, `(.L_x_109) ;  /* 0x000000b000007945 */ /* 0x000fe20003800000 */
[----:B------:R-:W-:Y:S01]  /*63c0*/  CS2R R82, SRZ ;  /* 0x0000000000527805 */ /* 0x000fe2000001ff00 */
[----:B------:R-:W-:Y:S01]  /*63d0*/  @P5 VIADD R4, R5, UR49 ;  /* 0x0000003105045c36 */ /* 0x000fe20008000000 */
[----:B------:R-:W-:Y:S02]  /*63e0*/  CS2R R80, SRZ ;  /* 0x0000000000507805 */ /* 0x000fe4000001ff00 */
[----:B------:R-:W-:Y:S02]  /*63f0*/  CS2R R86, SRZ ;  /* 0x0000000000567805 */ /* 0x000fe4000001ff00 */
[----:B------:R-:W-:Y:S01]  /*6400*/  CS2R R84, SRZ ;  /* 0x0000000000547805 */ /* 0x000fe2000001ff00 */
[----:B------:R-:W-:Y:S04]  /*6410*/  @P5 IMAD R4, R108, -0x10, R4 ;  /* 0xfffffff06c045824 */ /* 0x000fe800078e0204 */
[----:B------:R-:W-:Y:S05]  /*6420*/  @P1 BRA `(.L_x_110) ;  /* 0x00000000000c1947 */ /* 0x000fea0003800000 */
[----:B------:R-:W-:Y:S04]  /*6430*/  SHF.L.U32 R0, R104, 0x1f, RZ ;  /* 0x0000001f68007819 */ /* 0x000fe800000006ff */
[----:B------:R-:W1:Y:S02]  /*6440*/  SYNCS.PHASECHK.TRANS64.TRYWAIT P1, [R2+URZ+0x140], R0 ;  /* 0x00014000020075a7 */ /* 0x000e6400080211ff */
[----:B-1----:R-:W-:Y:S05]  /*6450*/  @!P1 BRA `(.L_x_111) ;  /* 0x0000004400909947 */ /* 0x002fea0003800000 */
.L_x_110:
[----:B------:R-:W-:Y:S05]  /*6460*/  BSYNC B0 ;  /* 0x0000000000007941 */ /* 0x000fea0003800000 */
.L_x_109:
[----:B------:R-:W-:Y:S01]  /*6470*/  ISETP.NE.AND P1, PT, R116, RZ, PT ;  /* 0x000000ff7400720c */ /* 0x000fe20003f25270 */
[----:B-1----:R-:W-:Y:S02]  /*6480*/  VIADD R2, R2, 0x160 ;  /* 0x0000016002027836 */ /* 0x002fe40000000000 */
[----:B------:R-:W-:Y:S02]  /*6490*/  IMAD.U32 R0, RZ, RZ, UR37 ;  /* 0x00000025ff007e24 */ /* 0x000fe4000f8e00ff */
[----:B------:R-:W-:Y:S03]  /*64a0*/  VIADD R105, R105, 0x1 ;  /* 0x0000000169697836 */ /* 0x000fe60000000000 */
[----:B------:R-:W-:Y:S05]  /*64b0*/  PRMT R0, R0, 0x654, R2 ;  /* 0x0000065400007816 */ /* 0x000fea0000000002 */
[----:B------:R1:W3:Y:S04]  /*64c0*/  @P1 LDS.128 R80, [R5+UR49+0x400] ;  /* 0x0004003105501984 */ /* 0x0002e80008000c00 */
[----:B------:R1:W4:Y:S01]  /*64d0*/  @P1 LDS.128 R84, [R4+0x410] ;  /* 0x0004100004541984 */ /* 0x0003220000000c00 */
[C---:B------:R-:W-:Y:S01]  /*64e0*/  ISETP.NE.AND P1, PT, R105.reuse, 0x4, PT ;  /* 0x000000046900780c */ /* 0x040fe20003f25270 */
[----:B------:R-:W-:Y:S01]  /*64f0*/  @!PT LDS RZ, [RZ] ;  /* 0x00000000fffff984 */ /* 0x000fe20000000800 */
[----:B------:R-:W-:Y:S01]  /*6500*/  @!PT LDS RZ, [RZ] ;  /* 0x00000000fffff984 */ /* 0x000fe20000000800 */
[----:B------:R-:W-:Y:S01]  /*6510*/  @!PT LDS RZ, [RZ] ;  /* 0x00000000fffff984 */ /* 0x000fe20000000800 */
[----:B------:R-:W-:Y:S01]  /*6520*/  @!PT LDS RZ, [RZ] ;  /* 0x00000000fffff984 */ /* 0x000fe20000000800 */
[----:B------:R5:W-:Y:S06]  /*6530*/  MEMBAR.ALL.CTA ;  /* 0x0000000000007992 */ /* 0x000bec0000008000 */
[----:B-----5:R-:W5:Y:S01]  /*6540*/  FENCE.VIEW.ASYNC.S ;  /* 0x00000000000073c6 */ /* 0x020f620000000000 */
[----:B------:R-:W-:Y:S01]  /*6550*/  SEL R105, R105, RZ, P1 ;  /* 0x000000ff69697207 */ /* 0x000fe20000800000 */
[----:B-----5:R5:W-:Y:S02]  /*6560*/  SYNCS.ARRIVE.TRANS64.RED.A1T0 RZ, [R0+URZ], RZ ;  /* 0x000000ff00ff79a7 */ /* 0x020be400081004ff */
[----:B-----5:R-:W-:Y:S04]  /*6570*/  SEL R0, RZ, 0x1, P1 ;  /* 0x00000001ff007807 */ /* 0x020fe80000800000 */
[----:B-1-3--:R-:W-:Y:S02]  /*6580*/  LOP3.LUT R104, R104, R0, RZ, 0x3c, !PT ;  /* 0x0000000068687212 */ /* 0x00afe400078e3cff */
.L_x_108:
[----:B------:R-:W-:Y:S05]  /*6590*/  BSYNC B1 ;  /* 0x0000000000017941 */ /* 0x000fea0003800000 */
.L_x_107:
[----:B------:R-:W-:Y:S04]  /*65a0*/  SHF.R.U32.HI R0, RZ, 0x15, R48 ;  /* 0x00000015ff007819 */ /* 0x000fe80000011630 */
[----:B------:R-:W-:Y:S01]  /*65b0*/  LOP3.LUT P1, RZ, R0, 0x3, R101, 0x48, !PT ;  /* 0x0000000300ff7812 */ /* 0x000fe20007824865 */
[----:B------:R-:W-:Y:S01]  /*65c0*/  @!UPT UIADD3 URZ, UPT, UPT, URZ, URZ, URZ ;  /* 0x000000fffffff290 */ /* 0x000fe2000fffe0ff */
[----:B--2---:R-:W-:Y:S11]  /*65d0*/  @P0 BRA `(.L_x_112) ;  /* 0x0000000000080947 */ /* 0x004ff60003800000 */
[----:B------:R-:W1:Y:S02]  /*65e0*/  SYNCS.PHASECHK.TRANS64.TRYWAIT P0, [R113+URZ+0x1b0], R3 ;  /* 0x0001b003710075a7 */ /* 0x000e6400080011ff */
[----:B-1----:R-:W-:Y:S05]  /*65f0*/  @!P0 BRA `(.L_x_113) ;  /* 0x00000044003c8947 */ /* 0x002fea0003800000 */
.L_x_112:
[----:B------:R-:W-:Y:S05]  /*6600*/  @!P1 BRA `(.L_x_114) ;  /* 0x0000000000409947 */ /* 0x000fea0003800000 */
[----:B------:R-:W2:Y:S01]  /*6610*/  LDCU.64 UR8, c[0x4][0x78] ;  /* 0x01000f00ff0877ac */ /* 0x000ea20008000a00 */
[----:B-1----:R-:W-:Y:S01]  /*6620*/  MOV R3, 0x0 ;  /* 0x0000000000037802 */ /* 0x002fe20000000f00 */
[----:B------:R-:W-:Y:S02]  /*6630*/  HFMA2 R12, -RZ, RZ, 0, 5.9604644775390625e-08 ;  /* 0x00000001ff0c7431 */ /* 0x000fe400000001ff */
[----:B------:R-:W-:Y:S02]  /*6640*/  IMAD.MOV.U32 R8, RZ, RZ, 0x192 ;  /* 0x00000192ff087424 */ /* 0x000fe400078e00ff */
[----:B------:R-:W-:Y:S01]  /*6650*/  IMAD.MOV.U32 R13, RZ, RZ, RZ ;  /* 0x000000ffff0d7224 */ /* 0x000fe200078e00ff */
[----:B------:R-:W1:Y:S01]  /*6660*/  LDCU.64 UR6, c[0x4][0x80] ;  /* 0x01001000ff0677ac */ /* 0x000e620008000a00 */
[----:B------:R-:W3:Y:S01]  /*6670*/  LDC.64 R2, c[0x4][R3] ;  /* 0x0100000003027b82 */ /* 0x000ee20000000a00 */
[----:B------:R-:W5:Y:S01]  /*6680*/  LDCU.64 UR4, c[0x4][0x18] ;  /* 0x01000300ff0477ac */ /* 0x000f620008000a00 */
[----:B--2---:R-:W-:Y:S01]  /*6690*/  MOV R5, UR9 ;  /* 0x0000000900057c02 */ /* 0x004fe20008000f00 */
[----:B------:R-:W-:Y:S01]  /*66a0*/  IMAD.U32 R4, RZ, RZ, UR8 ;  /* 0x00000008ff047e24 */ /* 0x000fe2000f8e00ff */
[----:B-1----:R-:W-:Y:S01]  /*66b0*/  MOV R7, UR7 ;  /* 0x0000000700077c02 */ /* 0x002fe20008000f00 */
[----:B------:R-:W-:Y:S01]  /*66c0*/  IMAD.U32 R6, RZ, RZ, UR6 ;  /* 0x00000006ff067e24 */ /* 0x000fe2000f8e00ff */
[----:B-----5:R-:W-:Y:S01]  /*66d0*/  MOV R11, UR5 ;  /* 0x00000005000b7c02 */ /* 0x020fe20008000f00 */
[----:B------:R-:W-:Y:S02]  /*66e0*/  IMAD.U32 R10, RZ, RZ, UR4 ;  /* 0x00000004ff0a7e24 */ /* 0x000fe4000f8e00ff */
[----:B------:R-:W-:Y:S07]  /*66f0*/  LEPC R20, `(.L_x_114) ;  /* 0x000000001014794e */ /* 0x000fee0000000000 */
[----:B---34-:R-:W-:Y:S05]  /*6700*/  CALL.ABS.NOINC R2 ;  /* 0x0000000002007343 */ /* 0x018fea0003c00000 */
.L_x_114:
[----:B------:R-:W-:Y:S01]  /*6710*/  F2FP.F16.E5M2.UNPACK_B R4, R81 ;  /* 0x00000051ff04723e */ /* 0x000fe200020004ff */
[----:B------:R-:W-:Y:S05]  /*6720*/  WARPSYNC.ALL ;  /* 0x0000000000007948 */ /* 0x000fea0003800000 */
[----:B------:R-:W-:Y:S01]  /*6730*/  R2UR UR4, R48 ;  /* 0x00000000300472ca */ /* 0x000fe200000e0000 */
[--C-:B------:R-:W-:Y:S01]  /*6740*/  HADD2.F32 R53, -RZ, R4.reuse.H0_H0 ;  /* 0x20000004ff357230 */ /* 0x100fe20000004100 */
[-C--:B-1----:R-:W-:Y:S01]  /*6750*/  F2FP.F16.E5M2.UNPACK_B R3, R80.reuse ;  /* 0x00000050ff03723e */ /* 0x082fe200020004ff */
[----:B------:R-:W-:Y:S01]  /*6760*/  HADD2.F32 R54, -RZ, R4.H1_H1 ;  /* 0x30000004ff367230 */ /* 0x000fe20000004100 */
[----:B------:R-:W-:Y:S01]  /*6770*/  F2FP.F16.E5M2.UNPACK_B R0, R80.H1 ;  /* 0x00000050ff00723e */ /* 0x000fe200030004ff */
[----:B------:R-:W-:Y:S01]  /*6780*/  BSSY.RECONVERGENT B0, `(.L_x_115) ;  /* 0x0000099000007945 */ /* 0x000fe20003800200 */
[----:B------:R-:W-:Y:S01]  /*6790*/  F2FP.F16.E5M2.UNPACK_B R64, R83.H1 ;  /* 0x00000053ff40723e */ /* 0x000fe200030004ff */
[--C-:B------:R-:W-:Y:S01]  /*67a0*/  HADD2.F32 R2, -RZ, R3.reuse.H0_H0 ;  /* 0x20000003ff027230 */ /* 0x100fe20000004100 */
[----:B----4-:R-:W-:Y:S01]  /*67b0*/  F2FP.F16.E5M2.UNPACK_B R74, R86 ;  /* 0x00000056ff4a723e */ /* 0x010fe200020004ff */
[----:B------:R-:W-:Y:S01]  /*67c0*/  HADD2.F32 R50, -RZ, R3.H1_H1 ;  /* 0x30000003ff327230 */ /* 0x000fe20000004100 */
[----:B------:R-:W-:Y:S01]  /*67d0*/  F2FP.F16.E5M2.UNPACK_B R3, R81.H1 ;  /* 0x00000051ff03723e */ /* 0x000fe200030004ff */
[--C-:B------:R-:W-:Y:S01]  /*67e0*/  HADD2.F32 R51, -RZ, R0.reuse.H0_H0 ;  /* 0x20000000ff337230 */ /* 0x100fe20000004100 */
[----:B------:R-:W-:Y:S01]  /*67f0*/  IADD3 R114, PT, PT, R100, UR49, RZ ;  /* 0x0000003164727c10 */ /* 0x000fe2000fffe0ff */
[----:B------:R-:W-:Y:S01]  /*6800*/  HADD2.F32 R52, -RZ, R0.H1_H1 ;  /* 0x30000000ff347230 */ /* 0x000fe20000004100 */
[----:B------:R-:W-:Y:S01]  /*6810*/  LDTM.16dp32bit_t0_t15.x32 R4, tmem[UR4] ;  /* 0x00000004000479ee */ /* 0x000fe20008a80000 */
[----:B------:R-:W1:Y:S01]  /*6820*/  LDTM.16dp32bit_t16_t31.x32 R4, tmem[UR4+0x20] ;  /* 0x00002004000479ee */ /* 0x000e620008aa0000 */
[-C--:B------:R-:W-:Y:S01]  /*6830*/  F2FP.F16.E5M2.UNPACK_B R0, R82.reuse ;  /* 0x00000052ff00723e */ /* 0x080fe200020004ff */
[--C-:B------:R-:W-:Y:S01]  /*6840*/  HADD2.F32 R55, -RZ, R3.reuse.H0_H0 ;  /* 0x20000003ff377230 */ /* 0x100fe20000004100 */
[----:B------:R-:W-:Y:S01]  /*6850*/  SHF.L.U32 R117, R102, 0x4, RZ ;  /* 0x0000000466757819 */ /* 0x000fe200000006ff */
[----:B------:R-:W-:Y:S01]  /*6860*/  HADD2.F32 R56, -RZ, R3.H1_H1 ;  /* 0x30000003ff387230 */ /* 0x000fe20000004100 */
[----:B------:R-:W-:Y:S01]  /*6870*/  F2FP.F16.E5M2.UNPACK_B R3, R82.H1 ;  /* 0x00000052ff03723e */ /* 0x000fe200030004ff */
[--C-:B------:R-:W-:Y:S01]  /*6880*/  HADD2.F32 R57, -RZ, R0.reuse.H0_H0 ;  /* 0x20000000ff397230 */ /* 0x100fe20000004100 */
[----:B------:R-:W-:Y:S01]  /*6890*/  IADD3 R114, PT, PT, R114, R117, RZ ;  /* 0x0000007572727210 */ /* 0x000fe20007ffe0ff */
[----:B------:R-:W-:Y:S01]  /*68a0*/  HADD2.F32 R58, -RZ, R0.H1_H1 ;  /* 0x30000000ff3a7230 */ /* 0x000fe20000004100 */
[----:B------:R-:W-:Y:S01]  /*68b0*/  F2FP.F16.E5M2.UNPACK_B R0, R83 ;  /* 0x00000053ff00723e */ /* 0x000fe200020004ff */
[--C-:B------:R-:W-:Y:S01]  /*68c0*/  HADD2.F32 R59, -RZ, R3.reuse.H0_H0 ;  /* 0x20000003ff3b7230 */ /* 0x100fe20000004100 */
[----:B------:R-:W-:Y:S01]  /*68d0*/  ISETP.NE.AND P0, PT, R110, RZ, PT ;  /* 0x000000ff6e00720c */ /* 0x000fe20003f05270 */
[----:B------:R-:W-:Y:S01]  /*68e0*/  HADD2.F32 R60, -RZ, R3.H1_H1 ;  /* 0x30000003ff3c7230 */ /* 0x000fe20000004100 */
[-C--:B------:R-:W-:Y:S01]  /*68f0*/  F2FP.F16.E5M2.UNPACK_B R3, R84.reuse ;  /* 0x00000054ff03723e */ /* 0x080fe200020004ff */
[--C-:B------:R-:W-:Y:S01]  /*6900*/  HADD2.F32 R61, -RZ, R0.reuse.H0_H0 ;  /* 0x20000000ff3d7230 */ /* 0x100fe20000004100 */
[----:B------:R-:W-:Y:S01]  /*6910*/  ISETP.NE.AND P6, PT, R118, RZ, PT ;  /* 0x000000ff7600720c */ /* 0x000fe20003fc5270 */
[----:B------:R-:W-:Y:S01]  /*6920*/  HADD2.F32 R62, -RZ, R0.H1_H1 ;  /* 0x30000000ff3e7230 */ /* 0x000fe20000004100 */
[----:B------:R-:W-:Y:S01]  /*6930*/  F2FP.F16.E5M2.UNPACK_B R0, R84.H1 ;  /* 0x00000054ff00723e */ /* 0x000fe200030004ff */
[--C-:B------:R-:W-:Y:S02]  /*6940*/  HADD2.F32 R65, -RZ, R3.reuse.H0_H0 ;  /* 0x20000003ff417230 */ /* 0x100fe40000004100 */
[----:B------:R-:W-:Y:S01]  /*6950*/  HADD2.F32 R66, -RZ, R3.H1_H1 ;  /* 0x30000003ff427230 */ /* 0x000fe20000004100 */
[-C--:B------:R-:W-:Y:S01]  /*6960*/  F2FP.F16.E5M2.UNPACK_B R3, R85.reuse ;  /* 0x00000055ff03723e */ /* 0x080fe200020004ff */
[--C-:B------:R-:W-:Y:S02]  /*6970*/  HADD2.F32 R67, -RZ, R0.reuse.H0_H0 ;  /* 0x20000000ff437230 */ /* 0x100fe40000004100 */
[----:B------:R-:W-:Y:S01]  /*6980*/  HADD2.F32 R68, -RZ, R0.H1_H1 ;  /* 0x30000000ff447230 */ /* 0x000fe20000004100 */
[----:B------:R-:W-:Y:S01]  /*6990*/  F2FP.F16.E5M2.UNPACK_B R0, R85.H1 ;  /* 0x00000055ff00723e */ /* 0x000fe200030004ff */
[--C-:B------:R-:W-:Y:S02]  /*69a0*/  HADD2.F32 R69, -RZ, R3.reuse.H0_H0 ;  /* 0x20000003ff457230 */ /* 0x100fe40000004100 */
[C---:B-1----:R-:W-:Y:S01]  /*69b0*/  FMUL R7, R47.reuse, R7 ;  /* 0x000000072f077220 */ /* 0x042fe20000400000 */
[----:B------:R-:W-:Y:S01]  /*69c0*/  HADD2.F32 R70, -RZ, R3.H1_H1 ;  /* 0x30000003ff467230 */ /* 0x000fe20000004100 */
[----:B------:R-:W-:Y:S01]  /*69d0*/  F2FP.F16.E5M2.UNPACK_B R3, R86.H1 ;  /* 0x00000056ff03723e */ /* 0x000fe200030004ff */
[--C-:B------:R-:W-:Y:S02]  /*69e0*/  HADD2.F32 R71, -RZ, R0.reuse.H0_H0 ;  /* 0x20000000ff477230 */ /* 0x100fe40000004100 */
[----:B------:R-:W-:Y:S02]  /*69f0*/  HADD2.F32 R72, -RZ, R0.H1_H1 ;  /* 0x30000000ff487230 */ /* 0x000fe40000004100 */
[----:B------:R-:W-:Y:S01]  /*6a00*/  FMUL R0, R47, R4 ;  /* 0x000000042f007220 */ /* 0x000fe20000400000 */
[--C-:B------:R-:W-:Y:S01]  /*6a10*/  HADD2.F32 R73, -RZ, R74.reuse.H0_H0 ;  /* 0x2000004aff497230 */ /* 0x100fe20000004100 */
[----:B------:R-:W-:Y:S01]  /*6a20*/  F2FP.F16.E5M2.UNPACK_B R4, R87 ;  /* 0x00000057ff04723e */ /* 0x000fe200020004ff */
[----:B------:R-:W-:Y:S02]  /*6a30*/  HADD2.F32 R74, -RZ, R74.H1_H1 ;  /* 0x3000004aff4a7230 */ /* 0x000fe40000004100 */
[----:B------:R-:W-:Y:S01]  /*6a40*/  FFMA R0, R49, R2, R0 ;  /* 0x0000000231007223 */ /* 0x000fe20000000000 */
[----:B------:R-:W-:Y:S01]  /*6a50*/  FMUL R2, R47, R5 ;  /* 0x000000052f027220 */ /* 0x000fe20000400000 */
[--C-:B------:R-:W-:Y:S01]  /*6a60*/  HADD2.F32 R75, -RZ, R3.reuse.H0_H0 ;  /* 0x20000003ff4b7230 */ /* 0x100fe20000004100 */
[----:B------:R-:W-:Y:S01]  /*6a70*/  F2FP.F16.E5M2.UNPACK_B R5, R87.H1 ;  /* 0x00000057ff05723e */ /* 0x000fe200030004ff */
[----:B------:R-:W-:Y:S02]  /*6a80*/  HADD2.F32 R76, -RZ, R3.H1_H1 ;  /* 0x30000003ff4c7230 */ /* 0x000fe40000004100 */
[----:B------:R-:W-:Y:S01]  /*6a90*/  FFMA R2, R49, R50, R2 ;  /* 0x0000003231027223 */ /* 0x000fe20000000002 */
[--C-:B------:R-:W-:Y:S02]  /*6aa0*/  HADD2.F32 R50, -RZ, R4.reuse.H0_H0 ;  /* 0x20000004ff327230 */ /* 0x100fe40000004100 */
[C---:B------:R-:W-:Y:S01]  /*6ab0*/  FMUL R3, R47.reuse, R6 ;  /* 0x000000062f037220 */ /* 0x040fe20000400000 */
[--C-:B------:R-:W-:Y:S02]  /*6ac0*/  HADD2.F32 R77, -RZ, R5.reuse.H1_H1 ;  /* 0x30000005ff4d7230 */ /* 0x100fe40000004100 */
[C---:B------:R-:W-:Y:S01]  /*6ad0*/  FMUL R6, R47.reuse, R11 ;  /* 0x0000000b2f067220 */ /* 0x040fe20000400000 */
[----:B------:R-:W-:Y:S01]  /*6ae0*/  FMUL R11, R47, R16 ;  /* 0x000000102f0b7220 */ /* 0x000fe20000400000 */
[C---:B------:R-:W-:Y:S01]  /*6af0*/  FFMA R3, R49.reuse, R51, R3 ;  /* 0x0000003331037223 */ /* 0x040fe20000000003 */
[----:B------:R-:W-:Y:S01]  /*6b00*/  FFMA R7, R49, R52, R7 ;  /* 0x0000003431077223 */ /* 0x000fe20000000007 */
[----:B------:R-:W-:Y:S02]  /*6b10*/  HADD2.F32 R51, -RZ, R4.H1_H1 ;  /* 0x30000004ff337230 */ /* 0x000fe40000004100 */
[C---:B------:R-:W-:Y:S01]  /*6b20*/  FMUL R4, R47.reuse, R9 ;  /* 0x000000092f047220 */ /* 0x040fe20000400000 */
[----:B------:R-:W-:Y:S02]  /*6b30*/  HADD2.F32 R52, -RZ, R5.H0_H0 ;  /* 0x20000005ff347230 */ /* 0x000fe40000004100 */
[----:B------:R-:W-:Y:S01]  /*6b40*/  FMUL R16, R47, R21 ;  /* 0x000000152f107220 */ /* 0x000fe20000400000 */
[----:B------:R-:W-:Y:S01]  /*6b50*/  F2FP.SATFINITE.E5M2.F32.PACK_AB_MERGE_C R78, R7, R3, RZ ;  /* 0x00000003074e723e */ /* 0x000fe200048060ff */
[C---:B------:R-:W-:Y:S01]  /*6b60*/  FMUL R3, R47.reuse, R8 ;  /* 0x000000082f037220 */ /* 0x040fe20000400000 */
[C---:B------:R-:W-:Y:S01]  /*6b70*/  FMUL R7, R47.reuse, R12 ;  /* 0x0000000c2f077220 */ /* 0x040fe20000400000 */
[C---:B------:R-:W-:Y:S01]  /*6b80*/  FMUL R8, R47.reuse, R13 ;  /* 0x0000000d2f087220 */ /* 0x040fe20000400000 */
[----:B------:R-:W-:Y:S01]  /*6b90*/  FMUL R12, R47, R17 ;  /* 0x000000112f0c7220 */ /* 0x000fe20000400000 */
[C---:B------:R-:W-:Y:S01]  /*6ba0*/  FFMA R3, R49.reuse, R53, R3 ;  /* 0x0000003531037223 */ /* 0x040fe20000000003 */
[----:B------:R-:W-:Y:S01]  /*6bb0*/  FFMA R4, R49, R54, R4 ;  /* 0x0000003631047223 */ /* 0x000fe20000000004 */
[C---:B------:R-:W-:Y:S01]  /*6bc0*/  FMUL R5, R47.reuse, R10 ;  /* 0x0000000a2f057220 */ /* 0x040fe20000400000 */
[C---:B------:R-:W-:Y:S01]  /*6bd0*/  FMUL R9, R47.reuse, R14 ;  /* 0x0000000e2f097220 */ /* 0x040fe20000400000 */
[C---:B------:R-:W-:Y:S01]  /*6be0*/  FMUL R10, R47.reuse, R15 ;  /* 0x0000000f2f0a7220 */ /* 0x040fe20000400000 */
[----:B------:R-:W-:Y:S01]  /*6bf0*/  FMUL R15, R47, R20 ;  /* 0x000000142f0f7220 */ /* 0x000fe20000400000 */
[C---:B------:R-:W-:Y:S01]  /*6c00*/  FFMA R5, R49.reuse, R55, R5 ;  /* 0x0000003731057223 */ /* 0x040fe20000000005 */
[C---:B------:R-:W-:Y:S01]  /*6c10*/  FFMA R6, R49.reuse, R56, R6 ;  /* 0x0000003831067223 */ /* 0x040fe20000000006 */
[C---:B------:R-:W-:Y:S01]  /*6c20*/  FFMA R7, R49.reuse, R57, R7 ;  /* 0x0000003931077223 */ /* 0x040fe20000000007 */
[C---:B------:R-:W-:Y:S01]  /*6c30*/  FFMA R8, R49.reuse, R58, R8 ;  /* 0x0000003a31087223 */ /* 0x040fe20000000008 */
[--C-:B------:R-:W-:Y:S02]  /*6c40*/  HADD2.F32 R63, -RZ, R64.reuse.H0_H0 ;  /* 0x20000040ff3f7230 */ /* 0x100fe40000004100 */
[C---:B------:R-:W-:Y:S01]  /*6c50*/  FFMA R9, R49.reuse, R59, R9 ;  /* 0x0000003b31097223 */ /* 0x040fe20000000009 */
[----:B------:R-:W-:Y:S01]  /*6c60*/  F2FP.SATFINITE.E5M2.F32.PACK_AB_MERGE_C R5, R6, R5, RZ ;  /* 0x000000050605723e */ /* 0x000fe200048060ff */
[C---:B------:R-:W-:Y:S01]  /*6c70*/  FFMA R10, R49.reuse, R60, R10 ;  /* 0x0000003c310a7223 */ /* 0x040fe2000000000a */
[C---:B------:R-:W-:Y:S01]  /*6c80*/  FFMA R11, R49.reuse, R61, R11 ;  /* 0x0000003d310b7223 */ /* 0x040fe2000000000b */
[----:B------:R-:W-:Y:S01]  /*6c90*/  FFMA R12, R49, R62, R12 ;  /* 0x0000003e310c7223 */ /* 0x000fe2000000000c */
[C---:B------:R-:W-:Y:S01]  /*6ca0*/  FMUL R20, R47.reuse, R25 ;  /* 0x000000192f147220 */ /* 0x040fe20000400000 */
[C---:B------:R-:W-:Y:S01]  /*6cb0*/  FMUL R25, R47.reuse, R30 ;  /* 0x0000001e2f197220 */ /* 0x040fe20000400000 */
[C---:B------:R-:W-:Y:S01]  /*6cc0*/  FMUL R30, R47.reuse, R35 ;  /* 0x000000232f1e7220 */ /* 0x040fe20000400000 */
[----:B------:R-:W-:Y:S01]  /*6cd0*/  F2FP.SATFINITE.E5M2.F32.PACK_AB_MERGE_C R9, R10, R9, RZ ;  /* 0x000000090a09723e */ /* 0x000fe200048060ff */
[----:B------:R-:W-:Y:S02]  /*6ce0*/  HADD2.F32 R64, -RZ, R64.H1_H1 ;  /* 0x30000040ff407230 */ /* 0x000fe40000004100 */
[C---:B------:R-:W-:Y:S01]  /*6cf0*/  FMUL R13, R47.reuse, R18 ;  /* 0x000000122f0d7220 */ /* 0x040fe20000400000 */
[C---:B------:R-:W-:Y:S01]  /*6d00*/  FMUL R14, R47.reuse, R19 ;  /* 0x000000132f0e7220 */ /* 0x040fe20000400000 */
[C---:B------:R-:W-:Y:S01]  /*6d10*/  FMUL R17, R47.reuse, R22 ;  /* 0x000000162f117220 */ /* 0x040fe20000400000 */
[----:B------:R-:W-:Y:S01]  /*6d20*/  FMUL R18, R47, R23 ;  /* 0x000000172f127220 */ /* 0x000fe20000400000 */
[C---:B------:R-:W-:Y:S01]  /*6d30*/  FFMA R13, R49.reuse, R63, R13 ;  /* 0x0000003f310d7223 */ /* 0x040fe2000000000d */
[C---:B------:R-:W-:Y:S01]  /*6d40*/  FFMA R14, R49.reuse, R64, R14 ;  /* 0x00000040310e7223 */ /* 0x040fe2000000000e */
[----:B------:R-:W-:Y:S01]  /*6d50*/  FFMA R15, R49, R65, R15 ;  /* 0x00000041310f7223 */ /* 0x000fe2000000000f */
[----:B------:R-:W-:Y:S01]  /*6d60*/  FMUL R19, R47, R24 ;  /* 0x000000182f137220 */ /* 0x000fe20000400000 */
[C---:B------:R-:W-:Y:S01]  /*6d70*/  FFMA R16, R49.reuse, R66, R16 ;  /* 0x0000004231107223 */ /* 0x040fe20000000010 */
[----:B------:R-:W-:Y:S01]  /*6d80*/  FFMA R17, R49, R67, R17 ;  /* 0x0000004331117223 */ /* 0x000fe20000000011 */
[----:B------:R-:W-:Y:S01]  /*6d90*/  F2FP.SATFINITE.E5M2.F32.PACK_AB_MERGE_C R13, R14, R13, RZ ;  /* 0x0000000d0e0d723e */ /* 0x000fe200048060ff */
[C---:B------:R-:W-:Y:S01]  /*6da0*/  FMUL R21, R47.reuse, R26 ;  /* 0x0000001a2f157220 */ /* 0x040fe20000400000 */
[----:B------:R-:W-:Y:S01]  /*6db0*/  FMUL R22, R47, R27 ;  /* 0x0000001b2f167220 */ /* 0x000fe20000400000 */
[C---:B------:R-:W-:Y:S01]  /*6dc0*/  FFMA R18, R49.reuse, R68, R18 ;  /* 0x0000004431127223 */ /* 0x040fe20000000012 */
[----:B------:R-:W-:Y:S01]  /*6dd0*/  FFMA R19, R49, R69, R19 ;  /* 0x0000004531137223 */ /* 0x000fe20000000013 */
[----:B------:R-:W-:Y:S01]  /*6de0*/  FMUL R23, R47, R28 ;  /* 0x0000001c2f177220 */ /* 0x000fe20000400000 */
[----:B------:R-:W-:Y:S01]  /*6df0*/  FFMA R20, R49, R70, R20 ;  /* 0x0000004631147223 */ /* 0x000fe20000000014 */
[----:B------:R-:W-:Y:S01]  /*6e00*/  FMUL R24, R47, R29 ;  /* 0x0000001d2f187220 */ /* 0x000fe20000400000 */
[C---:B------:R-:W-:Y:S01]  /*6e10*/  FFMA R21, R49.reuse, R71, R21 ;  /* 0x0000004731157223 */ /* 0x040fe20000000015 */
[----:B------:R-:W-:Y:S01]  /*6e20*/  FFMA R22, R49, R72, R22 ;  /* 0x0000004831167223 */ /* 0x000fe20000000016 */
[C---:B------:R-:W-:Y:S01]  /*6e30*/  FMUL R26, R47.reuse, R31 ;  /* 0x0000001f2f1a7220 */ /* 0x040fe20000400000 */
[----:B------:R-:W-:Y:S01]  /*6e40*/  FMUL R27, R47, R32 ;  /* 0x000000202f1b7220 */ /* 0x000fe20000400000 */
[----:B------:R-:W-:Y:S01]  /*6e50*/  FFMA R23, R49, R73, R23 ;  /* 0x0000004931177223 */ /* 0x000fe20000000017 */
[----:B------:R-:W-:Y:S01]  /*6e60*/  FMUL R28, R47, R33 ;  /* 0x000000212f1c7220 */ /* 0x000fe20000400000 */
[----:B------:R-:W-:Y:S01]  /*6e70*/  FFMA R24, R49, R74, R24 ;  /* 0x0000004a31187223 */ /* 0x000fe20000000018 */
[----:B------:R-:W-:Y:S01]  /*6e80*/  FMUL R29, R47, R34 ;  /* 0x000000222f1d7220 */ /* 0x000fe20000400000 */
[C---:B------:R-:W-:Y:S01]  /*6e90*/  FFMA R25, R49.reuse, R75, R25 ;  /* 0x0000004b31197223 */ /* 0x040fe20000000019 */
[C---:B------:R-:W-:Y:S01]  /*6ea0*/  FFMA R26, R49.reuse, R76, R26 ;  /* 0x0000004c311a7223 */ /* 0x040fe2000000001a */
[C---:B------:R-:W-:Y:S01]  /*6eb0*/  FFMA R27, R49.reuse, R50, R27 ;  /* 0x00000032311b7223 */ /* 0x040fe2000000001b */
[C---:B------:R-:W-:Y:S01]  /*6ec0*/  FFMA R28, R49.reuse, R51, R28 ;  /* 0x00000033311c7223 */ /* 0x040fe2000000001c */
[----:B------:R-:W-:Y:S01]  /*6ed0*/  F2FP.SATFINITE.E5M2.F32.PACK_AB_MERGE_C R17, R18, R17, RZ ;  /* 0x000000111211723e */ /* 0x000fe200048060ff */
[C---:B------:R-:W-:Y:S01]  /*6ee0*/  FFMA R29, R49.reuse, R52, R29 ;  /* 0x00000034311d7223 */ /* 0x040fe2000000001d */
[----:B------:R-:W-:Y:S01]  /*6ef0*/  F2FP.SATFINITE.E5M2.F32.PACK_AB_MERGE_C R21, R22, R21, RZ ;  /* 0x000000151615723e */ /* 0x000fe200048060ff */
[----:B------:R-:W-:Y:S01]  /*6f00*/  FFMA R30, R49, R77, R30 ;  /* 0x0000004d311e7223 */ /* 0x000fe2000000001e */
[----:B------:R-:W-:Y:S02]  /*6f10*/  F2FP.SATFINITE.E5M2.F32.PACK_AB_MERGE_C R32, R2, R0, R78 ;  /* 0x000000000220723e */ /* 0x000fe4000480604e */
[----:B------:R-:W-:Y:S02]  /*6f20*/  F2FP.SATFINITE.E5M2.F32.PACK_AB_MERGE_C R33, R4, R3, R5 ;  /* 0x000000030421723e */ /* 0x000fe40004806005 */
[----:B------:R-:W-:Y:S02]  /*6f30*/  F2FP.SATFINITE.E5M2.F32.PACK_AB_MERGE_C R34, R8, R7, R9 ;  /* 0x000000070822723e */ /* 0x000fe40004806009 */
[----:B------:R-:W-:Y:S02]  /*6f40*/  F2FP.SATFINITE.E5M2.F32.PACK_AB_MERGE_C R35, R12, R11, R13 ;  /* 0x0000000b0c23723e */ /* 0x000fe4000480600d */
[----:B------:R-:W-:Y:S02]  /*6f50*/  F2FP.SATFINITE.E5M2.F32.PACK_AB_MERGE_C R16, R16, R15, R17 ;  /* 0x0000000f1010723e */ /* 0x000fe40004806011 */
[----:B------:R-:W-:Y:S01]  /*6f60*/  F2FP.SATFINITE.E5M2.F32.PACK_AB_MERGE_C R17, R20, R19, R21 ;  /* 0x000000131411723e */ /* 0x000fe20004806015 */
[----:B------:R1:W-:Y:S01]  /*6f70*/  STS.128 [R100+UR49+0x4400], R32 ;  /* 0x0044002064007988 */ /* 0x0003e20008000c31 */
[----:B------:R-:W-:Y:S02]  /*6f80*/  F2FP.SATFINITE.E5M2.F32.PACK_AB_MERGE_C R18, R26, R25, RZ ;  /* 0x000000191a12723e */ /* 0x000fe400048060ff */
[----:B------:R-:W-:Y:S02]  /*6f90*/  F2FP.SATFINITE.E5M2.F32.PACK_AB_MERGE_C R19, R30, R29, RZ ;  /* 0x0000001d1e13723e */ /* 0x000fe400048060ff */
[----:B------:R-:W-:Y:S02]  /*6fa0*/  F2FP.SATFINITE.E5M2.F32.PACK_AB_MERGE_C R18, R24, R23, R18 ;  /* 0x000000171812723e */ /* 0x000fe40004806012 */
[----:B------:R-:W-:Y:S02]  /*6fb0*/  F2FP.SATFINITE.E5M2.F32.PACK_AB_MERGE_C R19, R28, R27, R19 ;  /* 0x0000001b1c13723e */ /* 0x000fe40004806013 */
[----:B------:R-:W-:Y:S02]  /*6fc0*/  LEA R0, R105, UR49, 0x3 ;  /* 0x0000003169007c11 */ /* 0x000fe4000f8e18ff */
[----:B------:R-:W-:Y:S01]  /*6fd0*/  @P6 SHF.L.U32 R2, R104, 0x1f, RZ ;  /* 0x0000001f68026819 */ /* 0x000fe200000006ff */
[----:B------:R1:W-:Y:S01]  /*6fe0*/  STS.128 [R114+0x4410], R16 ;  /* 0x0044101072007388 */ /* 0x0003e20000000c00 */
[----:B------:R-:W-:Y:S01]  /*6ff0*/  @!PT LDS RZ, [RZ] ;  /* 0x00000000fffff984 */ /* 0x000fe20000000800 */
[----:B------:R-:W-:Y:S01]  /*7000*/  @!PT LDS RZ, [RZ] ;  /* 0x00000000fffff984 */ /* 0x000fe20000000800 */
[----:B------:R-:W-:Y:S01]  /*7010*/  @!PT LDS RZ, [RZ] ;  /* 0x00000000fffff984 */ /* 0x000fe20000000800 */
[----:B------:R-:W-:Y:S01]  /*7020*/  @!PT LDS RZ, [RZ] ;  /* 0x00000000fffff984 */ /* 0x000fe20000000800 */
[----:B------:R2:W-:Y:S07]  /*7030*/  MEMBAR.ALL.CTA ;  /* 0x0000000000007992 */ /* 0x0005ee0000008000 */
[----:B--2---:R-:W2:Y:S02]  /*7040*/  FENCE.VIEW.ASYNC.S ;  /* 0x00000000000073c6 */ /* 0x004ea40000000000 */
[----:B--2---:R-:W-:Y:S06]  /*7050*/  BAR.SYNC.DEFER_BLOCKING 0x1, 0x80 ;  /* 0x0042000000007b1d */ /* 0x004fec0000010000 */
[----:B------:R-:W-:Y:S05]  /*7060*/  @P0 BRA `(.L_x_116) ;  /* 0x0000000000280947 */ /* 0x000fea0003800000 */
[----:B------:R-:W-:Y:S02]  /*7070*/  UIADD3 UR4, UPT, UPT, UR49, 0x4400, URZ ;  /* 0x0000440031047890 */ /* 0x000fe4000fffe0ff */
[----:B------:R-:W-:Y:S01]  /*7080*/  UIADD3 UR6, UP0, UPT, UR52, 0x680, URZ ;  /* 0x0000068034067890 */ /* 0x000fe2000ff1e0ff */
[----:B------:R-:W-:Y:S03]  /*7090*/  UMOV UR43, UR36 ;  /* 0x00000024002b7c82 */ /* 0x000fe60008000000 */
[----:B------:R-:W-:Y:S01]  /*70a0*/  MOV R109, UR4 ;  /* 0x00000004006d7c02 */ /* 0x000fe20008000f00 */
[----:B------:R-:W-:Y:S03]  /*70b0*/  UIADD3.X UR7, UPT, UPT, URZ, UR53, URZ, UP0, !UPT ;  /* 0x00000035ff077290 */ /* 0x000fe600087fe4ff */
[----:B------:R-:W-:Y:S11]  /*70c0*/  R2UR UR40, R109 ;  /* 0x000000006d2872ca */ /* 0x000ff600000e0000 */
[----:B------:R-:W-:Y:S02]  /*70d0*/  @!UPT UIADD3 URZ, UPT, UPT, URZ, URZ, URZ ;  /* 0x000000fffffff290 */ /* 0x000fe4000fffe0ff */
[----:B------:R2:W-:Y:S01]  /*70e0*/  UTMASTG.3D [UR40], [UR6] ;  /* 0x00000028060073b5 */ /* 0x0005e20008010000 */
[----:B------:R0:W-:Y:S01]  /*70f0*/  UTMACMDFLUSH ;  /* 0x00000000000079b7 */ /* 0x0001e20000000000 */
[----:B--2---:R-:W-:Y:S04]  /*7100*/  DEPBAR.LE SB0, 0x1 ;  /* 0x000080400000791a */ /* 0x004fe80000000000 */
.L_x_116:
[----:B------:R-:W-:Y:S05]  /*7110*/  BSYNC.RECONVERGENT B0 ;  /* 0x0000000000007941 */ /* 0x000fea0003800200 */
.L_x_115:
[----:B------:R-:W-:Y:S06]  /*7120*/  BAR.SYNC.DEFER_BLOCKING 0x1, 0x80 ;  /* 0x0042000000007b1d */ /* 0x000fec0000010000 */
[----:B------:R-:W2:Y:S01]  /*7130*/  @P6 SYNCS.PHASECHK.TRANS64.TRYWAIT P0, [R0+URZ+0x140], R2 ;  /* 0x00014002000065a7 */ /* 0x000ea200080011ff */
[----:B------:R-:W-:Y:S01]  /*7140*/  BSSY B1, `(.L_x_117) ;  /* 0x0000021000017945 */ /* 0x000fe20003800000 */
[----:B--2---:R-:W-:Y:S03]  /*7150*/  @P6 SEL R115, RZ, 0x1, !P0 ;  /* 0x00000001ff736807 */ /* 0x004fe60004000000 */
[----:B------:R-:W-:Y:S05]  /*7160*/  @!P6 BRA `(.L_x_118) ;  /* 0x000000000078e947 */ /* 0x000fea0003800000 */
[----:B------:R-:W-:Y:S01]  /*7170*/  ISETP.NE.AND P1, PT, R116, RZ, PT ;  /* 0x000000ff7400720c */ /* 0x000fe20003f25270 */
[----:B------:R-:W-:Y:S01]  /*7180*/  BSSY B0, `(.L_x_119) ;  /* 0x0000009000007945 */ /* 0x000fe20003800000 */
[----:B------:R-:W-:Y:S11]  /*7190*/  ISETP.NE.AND P0, PT, R115, RZ, PT ;  /* 0x000000ff7300720c */ /* 0x000ff60003f05270 */
[----:B------:R-:W-:Y:S05]  /*71a0*/  @P1 IMAD R2, R105, 0x1000, R100 ;  /* 0x0000100069021824 */ /* 0x000fea00078e0264 */
[----:B------:R-:W-:Y:S05]  /*71b0*/  @P1 IADD3 R4, PT, PT, R2, UR49, RZ ;  /* 0x0000003102041c10 */ /* 0x000fea000fffe0ff */
[----:B------:R-:W-:Y:S01]  /*71c0*/  @P1 IMAD.IADD R4, R4, 0x1, R117 ;  /* 0x0000000104041824 */ /* 0x000fe200078e0275 */
[----:B------:R-:W-:Y:S06]  /*71d0*/  @P0 BRA `(.L_x_120) ;  /* 0x00000000000c0947 */ /* 0x000fec0003800000 */
[----:B------:R-:W-:Y:S04]  /*71e0*/  SHF.L.U32 R3, R104, 0x1f, RZ ;  /* 0x0000001f68037819 */ /* 0x000fe800000006ff */
[----:B------:R-:W2:Y:S02]  /*71f0*/  SYNCS.PHASECHK.TRANS64.TRYWAIT P0, [R0+URZ+0x140], R3 ;  /* 0x00014003000075a7 */ /* 0x000ea400080011ff */
[----:B--2---:R-:W-:Y:S05]  /*7200*/  @!P0 BRA `(.L_x_121) ;  /* 0x00000038004c8947 */ /* 0x004fea0003800000 */
.L_x_120:
[----:B------:R-:W-:Y:S05]  /*7210*/  BSYNC B0 ;  /* 0x0000000000007941 */ /* 0x000fea0003800000 */
.L_x_119:
[----:B------:R-:W-:Y:S01]  /*7220*/  ISETP.NE.AND P0, PT, R116, RZ, PT ;  /* 0x000000ff7400720c */ /* 0x000fe20003f05270 */
[----:B------:R-:W-:Y:S11]  /*7230*/  VIADD R105, R105, 0x1 ;  /* 0x0000000169697836 */ /* 0x000ff60000000000 */
[----:B------:R-:W-:Y:S01]  /*7240*/  @!UPT UIADD3 URZ, UPT, UPT, URZ, URZ, URZ ;  /* 0x000000fffffff290 */ /* 0x000fe2000fffe0ff */
[----:B------:R3:W4:Y:S04]  /*7250*/  @P0 LDS.128 R80, [R2+UR49+0x400] ;  /* 0x0004003102500984 */ /* 0x0007280008000c00 */
[----:B------:R1:W1:Y:S01]  /*7260*/  @P0 LDS.128 R84, [R4+0x410] ;  /* 0x0004100004540984 */ /* 0x0002620000000c00 */
        /* <DEDUP_REMOVED lines=8> */
[----:B---3--:R-:W-:Y:S02]  /*72f0*/  VIADD R2, R0, 0x160 ;  /* 0x0000016000027836 */ /* 0x008fe40000000000 */
[----:B--2---:R-:W-:Y:S05]  /*7300*/  IMAD.U32 R0, RZ, RZ, UR37 ;  /* 0x00000025ff007e24 */ /* 0x004fea000f8e00ff */
[----:B------:R-:W-:Y:S04]  /*7310*/  PRMT R0, R0, 0x654, R2 ;  /* 0x0000065400007816 */ /* 0x000fe80000000002 */
[----:B-----5:R2:W-:Y:S02]  /*7320*/  SYNCS.ARRIVE.TRANS64.RED.A1T0 RZ, [R0+URZ], RZ ;  /* 0x000000ff00ff79a7 */ /* 0x0205e400081004ff */
[----:B--2---:R-:W-:Y:S04]  /*7330*/  SEL R0, RZ, 0x1, P0 ;  /* 0x00000001ff007807 */ /* 0x004fe80000000000 */
[----:B-1--4-:R-:W-:Y:S02]  /*7340*/  LOP3.LUT R104, R104, R0, RZ, 0x3c, !PT ;  /* 0x0000000068687212 */ /* 0x012fe400078e3cff */
.L_x_118:
[----:B------:R-:W-:Y:S05]  /*7350*/  BSYNC B1 ;  /* 0x0000000000017941 */ /* 0x000fea0003800000 */
.L_x_117:
[----:B------:R-:W-:Y:S05]  /*7360*/  VIADD R0, R48, 0x40 ;  /* 0x0000004030007836 */ /* 0x000fea0000000000 */
[----:B------:R-:W-:Y:S04]  /*7370*/  SHF.R.U32.HI R0, RZ, 0x15, R0 ;  /* 0x00000015ff007819 */ /* 0x000fe80000011600 */
[----:B------:R-:W-:Y:S11]  /*7380*/  LOP3.LUT P0, RZ, R0, 0x3, R101, 0x48, !PT ;  /* 0x0000000300ff7812 */ /* 0x000ff60007804865 */
[----:B------:R-:W-:Y:S02]  /*7390*/  @!UPT UIADD3 URZ, UPT, UPT, URZ, URZ, URZ ;  /* 0x000000fffffff290 */ /* 0x000fe4000fffe0ff */
[----:B------:R-:W-:Y:S05]  /*73a0*/  @!P0 BRA `(.L_x_122) ;  /* 0x0000000000408947 */ /* 0x000fea0003800000 */
[----:B------:R-:W2:Y:S01]  /*73b0*/  LDCU.64 UR8, c[0x4][0x78] ;  /* 0x01000f00ff0877ac */ /* 0x000ea20008000a00 */
[----:B------:R-:W-:Y:S01]  /*73c0*/  MOV R3, 0x0 ;  /* 0x0000000000037802 */ /* 0x000fe20000000f00 */
[----:B------:R-:W-:Y:S02]  /*73d0*/  HFMA2 R12, -RZ, RZ, 0, 5.9604644775390625e-08 ;  /* 0x00000001ff0c7431 */ /* 0x000fe400000001ff */
[----:B------:R-:W-:Y:S02]  /*73e0*/  IMAD.MOV.U32 R8, RZ, RZ, 0x192 ;  /* 0x00000192ff087424 */ /* 0x000fe400078e00ff */
[----:B------:R-:W-:Y:S01]  /*73f0*/  IMAD.MOV.U32 R13, RZ, RZ, RZ ;  /* 0x000000ffff0d7224 */ /* 0x000fe200078e00ff */
[----:B------:R-:W3:Y:S01]  /*7400*/  LDCU.64 UR6, c[0x4][0x80] ;  /* 0x01001000ff0677ac */ /* 0x000ee20008000a00 */
[----:B------:R-:W4:Y:S01]  /*7410*/  LDC.64 R2, c[0x4][R3] ;  /* 0x0100000003027b82 */ /* 0x000f220000000a00 */
[----:B------:R-:W5:Y:S01]  /*7420*/  LDCU.64 UR4, c[0x4][0x18] ;  /* 0x01000300ff0477ac */ /* 0x000f620008000a00 */
[----:B--2---:R-:W-:Y:S01]  /*7430*/  MOV R5, UR9 ;  /* 0x0000000900057c02 */ /* 0x004fe20008000f00 */
[----:B------:R-:W-:Y:S01]  /*7440*/  IMAD.U32 R4, RZ, RZ, UR8 ;  /* 0x00000008ff047e24 */ /* 0x000fe2000f8e00ff */
[----:B---3--:R-:W-:Y:S01]  /*7450*/  MOV R7, UR7 ;  /* 0x0000000700077c02 */ /* 0x008fe20008000f00 */
[----:B------:R-:W-:Y:S01]  /*7460*/  IMAD.U32 R6, RZ, RZ, UR6 ;  /* 0x00000006ff067e24 */ /* 0x000fe2000f8e00ff */
[----:B-----5:R-:W-:Y:S01]  /*7470*/  MOV R11, UR5 ;  /* 0x00000005000b7c02 */ /* 0x020fe20008000f00 */
[----:B------:R-:W-:Y:S02]  /*7480*/  IMAD.U32 R10, RZ, RZ, UR4 ;  /* 0x00000004ff0a7e24 */ /* 0x000fe4000f8e00ff */
[----:B------:R-:W-:Y:S07]  /*7490*/  LEPC R20, `(.L_x_122) ;  /* 0x000000001014794e */ /* 0x000fee0000000000 */
[----:B-1--4-:R-:W-:Y:S05]  /*74a0*/  CALL.ABS.NOINC R2 ;  /* 0x0000000002007343 */ /* 0x012fea0003c00000 */
.L_x_122:
[-C--:B------:R-:W-:Y:S01]  /*74b0*/  F2FP.F16.E5M2.UNPACK_B R0, R81.reuse ;  /* 0x00000051ff00723e */ /* 0x080fe200020004ff */
[----:B------:R-:W-:Y:S05]  /*74c0*/  WARPSYNC.ALL ;  /* 0x0000000000007948 */ /* 0x000fea0003800000 */
[----:B------:R-:W-:Y:S01]  /*74d0*/  R2UR UR4, R48 ;  /* 0x00000000300472ca */ /* 0x000fe200000e0000 */
[--C-:B------:R-:W-:Y:S01]  /*74e0*/  HADD2.F32 R54, -RZ, R0.reuse.H0_H0 ;  /* 0x20000000ff367230 */ /* 0x100fe20000004100 */
[-C--:B------:R-:W-:Y:S01]  /*74f0*/  F2FP.F16.E5M2.UNPACK_B R2, R80.reuse.H1 ;  /* 0x00000050ff02723e */ /* 0x080fe200030004ff */
[----:B------:R-:W-:Y:S01]  /*7500*/  HADD2.F32 R55, -RZ, R0.H1_H1 ;  /* 0x30000000ff377230 */ /* 0x000fe20000004100 */
[----:B------:R-:W-:Y:S01]  /*7510*/  F2FP.F16.E5M2.UNPACK_B R0, R81.H1 ;  /* 0x00000051ff00723e */ /* 0x000fe200030004ff */
[----:B------:R-:W-:Y:S01]  /*7520*/  BSSY.RECONVERGENT B0, `(.L_x_123) ;  /* 0x0000095000007945 */ /* 0x000fe20003800200 */
[----:B------:R-:W-:Y:S01]  /*7530*/  F2FP.F16.E5M2.UNPACK_B R3, R80 ;  /* 0x00000050ff03723e */ /* 0x000fe200020004ff */
[----:B------:R-:W-:Y:S01]  /*7540*/  HADD2.F32 R52, -RZ, R2.H0_H0 ;  /* 0x20000002ff347230 */ /* 0x000fe20000004100 */
[----:B------:R-:W-:Y:S01]  /*7550*/  ISETP.NE.AND P0, PT, R110, RZ, PT ;  /* 0x000000ff6e00720c */ /* 0x000fe20003f05270 */
[--C-:B------:R-:W-:Y:S01]  /*7560*/  HADD2.F32 R56, -RZ, R0.reuse.H0_H0 ;  /* 0x20000000ff387230 */ /* 0x100fe20000004100 */
[----:B------:R-:W-:Y:S01]  /*7570*/  ISETP.NE.AND P6, PT, R118, RZ, PT ;  /* 0x000000ff7600720c */ /* 0x000fe20003fc5270 */
[----:B------:R-:W-:Y:S01]  /*7580*/  HADD2.F32 R57, -RZ, R0.H1_H1 ;  /* 0x30000000ff397230 */ /* 0x000fe20000004100 */
[-C--:B------:R-:W-:Y:S01]  /*7590*/  F2FP.F16.E5M2.UNPACK_B R0, R83.reuse ;  /* 0x00000053ff00723e */ /* 0x080fe200020004ff */
[----:B-1----:R-:W-:Y:S01]  /*75a0*/  LDTM.16dp32bit_t0_t15.x32 R4, tmem[UR4+0x40] ;  /* 0x00004004000479ee */ /* 0x002fe20008a80000 */
[----:B------:R-:W1:Y:S01]  /*75b0*/  LDTM.16dp32bit_t16_t31.x32 R4, tmem[UR4+0x60] ;  /* 0x00006004000479ee */ /* 0x000e620008aa0000 */
[----:B------:R-:W-:Y:S01]  /*75c0*/  HADD2.F32 R53, -RZ, R2.H1_H1 ;  /* 0x30000002ff357230 */ /* 0x000fe20000004100 */
[----:B------:R-:W-:Y:S01]  /*75d0*/  F2FP.F16.E5M2.UNPACK_B R2, R82.H1 ;  /* 0x00000052ff02723e */ /* 0x000fe200030004ff */
[--C-:B------:R-:W-:Y:S02]  /*75e0*/  HADD2.F32 R50, -RZ, R3.reuse.H0_H0 ;  /* 0x20000003ff327230 */ /* 0x100fe40000004100 */
[--C-:B------:R-:W-:Y:S02]  /*75f0*/  HADD2.F32 R62, -RZ, R0.reuse.H0_H0 ;  /* 0x20000000ff3e7230 */ /* 0x100fe40000004100 */
[----:B------:R-:W-:Y:S01]  /*7600*/  HADD2.F32 R63, -RZ, R0.H1_H1 ;  /* 0x30000000ff3f7230 */ /* 0x000fe20000004100 */
[----:B------:R-:W-:Y:S01]  /*7610*/  F2FP.F16.E5M2.UNPACK_B R0, R84.H1 ;  /* 0x00000054ff00723e */ /* 0x000fe200030004ff */
[--C-:B------:R-:W-:Y:S02]  /*7620*/  HADD2.F32 R60, -RZ, R2.reuse.H0_H0 ;  /* 0x20000002ff3c7230 */ /* 0x100fe40000004100 */
[----:B------:R-:W-:Y:S01]  /*7630*/  HADD2.F32 R61, -RZ, R2.H1_H1 ;  /* 0x30000002ff3d7230 */ /* 0x000fe20000004100 */
[----:B------:R-:W-:Y:S01]  /*7640*/  F2FP.F16.E5M2.UNPACK_B R2, R83.H1 ;  /* 0x00000053ff02723e */ /* 0x000fe200030004ff */
[----:B------:R-:W-:Y:S01]  /*7650*/  HADD2.F32 R51, -RZ, R3.H1_H1 ;  /* 0x30000003ff337230 */ /* 0x000fe20000004100 */
[----:B------:R-:W-:Y:S01]  /*7660*/  F2FP.F16.E5M2.UNPACK_B R3, R82 ;  /* 0x00000052ff03723e */ /* 0x000fe200020004ff */
[--C-:B------:R-:W-:Y:S02]  /*7670*/  HADD2.F32 R68, -RZ, R0.reuse.H0_H0 ;  /* 0x20000000ff447230 */ /* 0x100fe40000004100 */
[----:B------:R-:W-:Y:S01]  /*7680*/  HADD2.F32 R69, -RZ, R0.H1_H1 ;  /* 0x30000000ff457230 */ /* 0x000fe20000004100 */
[-C--:B------:R-:W-:Y:S01]  /*7690*/  F2FP.F16.E5M2.UNPACK_B R0, R85.reuse.H1 ;  /* 0x00000055ff00723e */ /* 0x080fe200030004ff */
[--C-:B------:R-:W-:Y:S02]  /*76a0*/  HADD2.F32 R64, -RZ, R2.reuse.H0_H0 ;  /* 0x20000002ff407230 */ /* 0x100fe40000004100 */
[----:B------:R-:W-:Y:S01]  /*76b0*/  HADD2.F32 R65, -RZ, R2.H1_H1 ;  /* 0x30000002ff417230 */ /* 0x000fe20000004100 */
[----:B------:R-:W-:Y:S01]  /*76c0*/  F2FP.F16.E5M2.UNPACK_B R2, R85 ;  /* 0x00000055ff02723e */ /* 0x000fe200020004ff */
[--C-:B------:R-:W-:Y:S02]  /*76d0*/  HADD2.F32 R58, -RZ, R3.reuse.H0_H0 ;  /* 0x20000003ff3a7230 */ /* 0x100fe40000004100 */
[C---:B-1----:R-:W-:Y:S01]  /*76e0*/  FMUL R7, R47.reuse, R7 ;  /* 0x000000072f077220 */ /* 0x042fe20000400000 */
[----:B------:R-:W-:Y:S01]  /*76f0*/  HADD2.F32 R59, -RZ, R3.H1_H1 ;  /* 0x30000003ff3b7230 */ /* 0x000fe20000004100 */
[----:B------:R-:W-:Y:S01]  /*7700*/  F2FP.F16.E5M2.UNPACK_B R3, R84 ;  /* 0x00000054ff03723e */ /* 0x000fe200020004ff */
[--C-:B------:R-:W-:Y:S02]  /*7710*/  HADD2.F32 R72, -RZ, R0.reuse.H0_H0 ;  /* 0x20000000ff487230 */ /* 0x100fe40000004100 */
[C---:B------:R-:W-:Y:S01]  /*7720*/  FMUL R11, R47.reuse, R11 ;  /* 0x0000000b2f0b7220 */ /* 0x040fe20000400000 */
[----:B------:R-:W-:Y:S01]  /*7730*/  HADD2.F32 R73, -RZ, R0.H1_H1 ;  /* 0x30000000ff497230 */ /* 0x000fe20000004100 */
[----:B------:R-:W-:Y:S01]  /*7740*/  F2FP.F16.E5M2.UNPACK_B R0, R87 ;  /* 0x00000057ff00723e */ /* 0x000fe200020004ff */
[--C-:B------:R-:W-:Y:S02]  /*7750*/  HADD2.F32 R70, -RZ, R2.reuse.H0_H0 ;  /* 0x20000002ff467230 */ /* 0x100fe40000004100 */
[C---:B------:R-:W-:Y:S01]  /*7760*/  FMUL R15, R47.reuse, R15 ;  /* 0x0000000f2f0f7220 */ /* 0x040fe20000400000 */
[----:B------:R-:W-:Y:S01]  /*7770*/  HADD2.F32 R71, -RZ, R2.H1_H1 ;  /* 0x30000002ff477230 */ /* 0x000fe20000004100 */
[-C--:B------:R-:W-:Y:S01]  /*7780*/  F2FP.F16.E5M2.UNPACK_B R2, R86.reuse.H1 ;  /* 0x00000056ff02723e */ /* 0x080fe200030004ff */
[--C-:B------:R-:W-:Y:S02]  /*7790*/  HADD2.F32 R66, -RZ, R3.reuse.H0_H0 ;  /* 0x20000003ff427230 */ /* 0x100fe40000004100 */
[----:B------:R-:W-:Y:S01]  /*77a0*/  HADD2.F32 R67, -RZ, R3.H1_H1 ;  /* 0x30000003ff437230 */ /* 0x000fe20000004100 */
[----:B------:R-:W-:Y:S01]  /*77b0*/  F2FP.F16.E5M2.UNPACK_B R3, R86 ;  /* 0x00000056ff03723e */ /* 0x000fe200020004ff */
[--C-:B------:R-:W-:Y:S02]  /*77c0*/  HADD2.F32 R78, -RZ, R0.reuse.H0_H0 ;  /* 0x20000000ff4e7230 */ /* 0x100fe40000004100 */
[----:B------:R-:W-:Y:S02]  /*77d0*/  HADD2.F32 R79, -RZ, R0.H1_H1 ;  /* 0x30000000ff4f7230 */ /* 0x000fe40000004100 */
[C---:B------:R-:W-:Y:S01]  /*77e0*/  FMUL R0, R47.reuse, R4 ;  /* 0x000000042f007220 */ /* 0x040fe20000400000 */
[--C-:B------:R-:W-:Y:S02]  /*77f0*/  HADD2.F32 R76, -RZ, R2.reuse.H0_H0 ;  /* 0x20000002ff4c7230 */ /* 0x100fe40000004100 */
[----:B------:R-:W-:Y:S01]  /*7800*/  FMUL R4, R47, R8 ;  /* 0x000000082f047220 */ /* 0x000fe20000400000 */
[----:B------:R-:W-:Y:S02]  /*7810*/  HADD2.F32 R77, -RZ, R2.H1_H1 ;  /* 0x30000002ff4d7230 */ /* 0x000fe40000004100 */
[----:B------:R-:W-:Y:S01]  /*7820*/  FFMA R0, R49, R50, R0 ;  /* 0x0000003231007223 */ /* 0x000fe20000000000 */
[--C-:B------:R-:W-:Y:S02]  /*7830*/  HADD2.F32 R74, -RZ, R3.reuse.H0_H0 ;  /* 0x20000003ff4a7230 */ /* 0x100fe40000004100 */
[C---:B------:R-:W-:Y:S01]  /*7840*/  FMUL R2, R47.reuse, R5 ;  /* 0x000000052f027220 */ /* 0x040fe20000400000 */
[----:B------:R-:W-:Y:S02]  /*7850*/  HADD2.F32 R75, -RZ, R3.H1_H1 ;  /* 0x30000003ff4b7230 */ /* 0x000fe40000004100 */
[C---:B------:R-:W-:Y:S01]  /*7860*/  FMUL R5, R47.reuse, R9 ;  /* 0x000000092f057220 */ /* 0x040fe20000400000 */
[----:B------:R-:W-:Y:S01]  /*7870*/  FMUL R8, R47, R12 ;  /* 0x0000000c2f087220 */ /* 0x000fe20000400000 */
[----:B------:R-:W-:Y:S01]  /*7880*/  FFMA R2, R49, R51, R2 ;  /* 0x0000003331027223 */ /* 0x000fe20000000002 */
[C---:B------:R-:W-:Y:S01]  /*7890*/  FMUL R9, R47.reuse, R13 ;  /* 0x0000000d2f097220 */ /* 0x040fe20000400000 */
[C---:B------:R-:W-:Y:S01]  /*78a0*/  FMUL R12, R47.reuse, R21 ;  /* 0x000000152f0c7220 */ /* 0x040fe20000400000 */
[C---:B------:R-:W-:Y:S01]  /*78b0*/  FMUL R21, R47.reuse, R30 ;  /* 0x0000001e2f157220 */ /* 0x040fe20000400000 */
[C---:B------:R-:W-:Y:S01]  /*78c0*/  FMUL R13, R47.reuse, R22 ;  /* 0x000000162f0d7220 */ /* 0x040fe20000400000 */
[C---:B------:R-:W-:Y:S01]  /*78d0*/  FMUL R22, R47.reuse, R31 ;  /* 0x0000001f2f167220 */ /* 0x040fe20000400000 */
        /* <DEDUP_REMOVED lines=8> */
[C---:B------:R-:W-:Y:S01]  /*7960*/  FFMA R6, R49.reuse, R56, R6 ;  /* 0x0000003831067223 */ /* 0x040fe20000000006 */
[C---:B------:R-:W-:Y:S01]  /*7970*/  FFMA R11, R49.reuse, R57, R11 ;  /* 0x00000039310b7223 */ /* 0x040fe2000000000b */
[C---:B------:R-:W-:Y:S01]  /*7980*/  FFMA R8, R49.reuse, R58, R8 ;  /* 0x0000003a31087223 */ /* 0x040fe20000000008 */
[----:B------:R-:W-:Y:S01]  /*7990*/  FFMA R9, R49, R59, R9 ;  /* 0x0000003b31097223 */ /* 0x000fe20000000009 */
[----:B------:R-:W-:Y:S01]  /*79a0*/  F2FP.SATFINITE.E5M2.F32.PACK_AB_MERGE_C R52, R7, R3, RZ ;  /* 0x000000030734723e */ /* 0x000fe200048060ff */
[----:B------:R-:W-:Y:S01]  /*79b0*/  FFMA R10, R49, R60, R10 ;  /* 0x0000003c310a7223 */ /* 0x000fe2000000000a */
[----:B------:R-:W-:Y:S01]  /*79c0*/  F2FP.SATFINITE.E5M2.F32.PACK_AB_MERGE_C R53, R11, R6, RZ ;  /* 0x000000060b35723e */ /* 0x000fe200048060ff */
[----:B------:R-:W-:Y:S01]  /*79d0*/  FFMA R15, R49, R61, R15 ;  /* 0x0000003d310f7223 */ /* 0x000fe2000000000f */
[C---:B------:R-:W-:Y:S01]  /*79e0*/  FMUL R3, R47.reuse, R16 ;  /* 0x000000102f037220 */ /* 0x040fe20000400000 */
[C---:B------:R-:W-:Y:S01]  /*79f0*/  FMUL R6, R47.reuse, R17 ;  /* 0x000000112f067220 */ /* 0x040fe20000400000 */
[----:B------:R-:W-:Y:S01]  /*7a00*/  F2FP.F16.E5M2.UNPACK_B R51, R87.H1 ;  /* 0x00000057ff33723e */ /* 0x000fe200030004ff */
[----:B------:R-:W-:Y:S01]  /*7a10*/  FMUL R11, R47, R20 ;  /* 0x000000142f0b7220 */ /* 0x000fe20000400000 */
[----:B------:R-:W-:Y:S01]  /*7a20*/  F2FP.SATFINITE.E5M2.F32.PACK_AB_MERGE_C R54, R15, R10, RZ ;  /* 0x0000000a0f36723e */ /* 0x000fe200048060ff */
[C---:B------:R-:W-:Y:S01]  /*7a30*/  FFMA R3, R49.reuse, R62, R3 ;  /* 0x0000003e31037223 */ /* 0x040fe20000000003 */
[----:B------:R-:W-:Y:S01]  /*7a40*/  FFMA R6, R49, R63, R6 ;  /* 0x0000003f31067223 */ /* 0x000fe20000000006 */
[----:B------:R-:W-:Y:S01]  /*7a50*/  FMUL R20, R47, R29 ;  /* 0x0000001d2f147220 */ /* 0x000fe20000400000 */
[----:B------:R-:W-:Y:S01]  /*7a60*/  F2FP.SATFINITE.E5M2.F32.PACK_AB_MERGE_C R29, R5, R4, R53 ;  /* 0x00000004051d723e */ /* 0x000fe20004806035 */
[----:B------:R-:W-:Y:S01]  /*7a70*/  FMUL R10, R47, R19 ;  /* 0x000000132f0a7220 */ /* 0x000fe20000400000 */
[----:B------:R-:W-:Y:S01]  /*7a80*/  F2FP.SATFINITE.E5M2.F32.PACK_AB_MERGE_C R30, R9, R8, R54 ;  /* 0x00000008091e723e */ /* 0x000fe20004806036 */
        /* <DEDUP_REMOVED lines=10> */
[----:B------:R-:W-:Y:S01]  /*7b30*/  FFMA R14, R49, R69, R14 ;  /* 0x00000045310e7223 */ /* 0x000fe2000000000e */
[----:B------:R-:W-:Y:S01]  /*7b40*/  FMUL R18, R47, R27 ;  /* 0x0000001b2f127220 */ /* 0x000fe20000400000 */
[C---:B------:R-:W-:Y:S01]  /*7b50*/  FFMA R15, R49.reuse, R70, R15 ;  /* 0x00000046310f7223 */ /* 0x040fe2000000000f */
[C---:B------:R-:W-:Y:S01]  /*7b60*/  FFMA R16, R49.reuse, R71, R16 ;  /* 0x0000004731107223 */ /* 0x040fe20000000010 */
[C---:B------:R-:W-:Y:S01]  /*7b70*/  FFMA R17, R49.reuse, R72, R17 ;  /* 0x0000004831117223 */ /* 0x040fe20000000011 */
[C---:B------:R-:W-:Y:S01]  /*7b80*/  FFMA R18, R49.reuse, R73, R18 ;  /* 0x0000004931127223 */ /* 0x040fe20000000012 */
[----:B------:R-:W-:Y:S01]  /*7b90*/  FFMA R19, R49, R74, R19 ;  /* 0x0000004a31137223 */ /* 0x000fe20000000013 */
[----:B------:R-:W-:Y:S01]  /*7ba0*/  FMUL R23, R47, R32 ;  /* 0x000000202f177220 */ /* 0x000fe20000400000 */
[----:B------:R-:W-:Y:S01]  /*7bb0*/  FFMA R20, R49, R75, R20 ;  /* 0x0000004b31147223 */ /* 0x000fe20000000014 */
[----:B------:R-:W-:Y:S01]  /*7bc0*/  FMUL R24, R47, R33 ;  /* 0x000000212f187220 */ /* 0x000fe20000400000 */
[--C-:B------:R-:W-:Y:S02]  /*7bd0*/  HADD2.F32 R50, -RZ, R51.reuse.H0_H0 ;  /* 0x20000033ff327230 */ /* 0x100fe40000004100 */
[----:B------:R-:W-:Y:S01]  /*7be0*/  FFMA R21, R49, R76, R21 ;  /* 0x0000004c31157223 */ /* 0x000fe20000000015 */
[----:B------:R-:W-:Y:S02]  /*7bf0*/  HADD2.F32 R51, -RZ, R51.H1_H1 ;  /* 0x30000033ff337230 */ /* 0x000fe40000004100 */
[----:B------:R-:W-:Y:S01]  /*7c00*/  FMUL R25, R47, R34 ;  /* 0x000000222f197220 */ /* 0x000fe20000400000 */
[----:B------:R-:W-:Y:S01]  /*7c10*/  FFMA R22, R49, R77, R22 ;  /* 0x0000004d31167223 */ /* 0x000fe20000000016 */
[----:B------:R-:W-:Y:S01]  /*7c20*/  FMUL R26, R47, R35 ;  /* 0x000000232f1a7220 */ /* 0x000fe20000400000 */
[----:B------:R-:W-:Y:S01]  /*7c30*/  F2FP.SATFINITE.E5M2.F32.PACK_AB_MERGE_C R7, R10, R7, RZ ;  /* 0x000000070a07723e */ /* 0x000fe200048060ff */
[C---:B------:R-:W-:Y:S01]  /*7c40*/  FFMA R23, R49.reuse, R78, R23 ;  /* 0x0000004e31177223 */ /* 0x040fe20000000017 */
[C---:B------:R-:W-:Y:S01]  /*7c50*/  FFMA R24, R49.reuse, R79, R24 ;  /* 0x0000004f31187223 */ /* 0x040fe20000000018 */
[C---:B------:R-:W-:Y:S01]  /*7c60*/  FFMA R25, R49.reuse, R50, R25 ;  /* 0x0000003231197223 */ /* 0x040fe20000000019 */
[----:B------:R-:W-:Y:S01]  /*7c70*/  FFMA R26, R49, R51, R26 ;  /* 0x00000033311a7223 */ /* 0x000fe2000000001a */
[----:B------:R-:W-:Y:S02]  /*7c80*/  F2FP.SATFINITE.E5M2.F32.PACK_AB_MERGE_C R28, R2, R0, R52 ;  /* 0x00000000021c723e */ /* 0x000fe40004806034 */
[----:B------:R-:W-:Y:S02]  /*7c90*/  F2FP.SATFINITE.E5M2.F32.PACK_AB_MERGE_C R31, R6, R3, R7 ;  /* 0x00000003061f723e */ /* 0x000fe40004806007 */
[----:B------:R-:W-:Y:S02]  /*7ca0*/  F2FP.SATFINITE.E5M2.F32.PACK_AB_MERGE_C R13, R14, R13, RZ ;  /* 0x0000000d0e0d723e */ /* 0x000fe400048060ff */
[----:B------:R-:W-:Y:S01]  /*7cb0*/  F2FP.SATFINITE.E5M2.F32.PACK_AB_MERGE_C R17, R18, R17, RZ ;  /* 0x000000111211723e */ /* 0x000fe200048060ff */
[----:B------:R1:W-:Y:S01]  /*7cc0*/  STS.128 [R100+UR49+0x5400], R28 ;  /* 0x0054001c64007988 */ /* 0x0003e20008000c31 */
[----:B------:R-:W-:Y:S02]  /*7cd0*/  F2FP.SATFINITE.E5M2.F32.PACK_AB_MERGE_C R14, R22, R21, RZ ;  /* 0x00000015160e723e */ /* 0x000fe400048060ff */
[----:B------:R-:W-:Y:S02]  /*7ce0*/  F2FP.SATFINITE.E5M2.F32.PACK_AB_MERGE_C R25, R26, R25, RZ ;  /* 0x000000191a19723e */ /* 0x000fe400048060ff */
[----:B------:R-:W-:Y:S02]  /*7cf0*/  F2FP.SATFINITE.E5M2.F32.PACK_AB_MERGE_C R12, R12, R11, R13 ;  /* 0x0000000b0c0c723e */ /* 0x000fe4000480600d */
[----:B------:R-:W-:Y:S02]  /*7d00*/  F2FP.SATFINITE.E5M2.F32.PACK_AB_MERGE_C R13, R16, R15, R17 ;  /* 0x0000000f100d723e */ /* 0x000fe40004806011 */
        /* <DEDUP_REMOVED lines=13> */
[----:B------:R-:W-:Y:S02]  /*7de0*/  UIADD3 UR8, UP0, UPT, UR52, 0x680, URZ ;  /* 0x0000068034087890 */ /* 0x000fe4000ff1e0ff */
[----:B------:R-:W-:Y:S02]  /*7df0*/  UIADD3 UR5, UPT, UPT, UR41, 0x40, URZ ;  /* 0x0000004029057890 */ /* 0x000fe4000fffe0ff */
[----:B------:R-:W-:Y:S02]  /*7e00*/  UIADD3 UR4, UPT, UPT, UR49, 0x5400, URZ ;  /* 0x0000540031047890 */ /* 0x000fe4000fffe0ff */
[----:B------:R-:W-:Y:S01]  /*7e10*/  UIADD3.X UR9, UPT, UPT, URZ, UR53, URZ, UP0, !UPT ;  /* 0x00000035ff097290 */ /* 0x000fe200087fe4ff */
[----:B------:R-:W-:Y:S01]  /*7e20*/  UMOV UR6, UR42 ;  /* 0x0000002a00067c82 */ /* 0x000fe20008000000 */
[----:B------:R-:W-:Y:S07]  /*7e30*/  UMOV UR7, UR36 ;  /* 0x0000002400077c82 */ /* 0x000fee0008000000 */
[----:B------:R2:W-:Y:S01]  /*7e40*/  UTMASTG.3D [UR4], [UR8] ;  /* 0x00000004080073b5 */ /* 0x0005e20008010000 */
[----:B------:R0:W-:Y:S01]  /*7e50*/  UTMACMDFLUSH ;  /* 0x00000000000079b7 */ /* 0x0001e20000000000 */
[----:B--2---:R-:W-:Y:S04]  /*7e60*/  DEPBAR.LE SB0, 0x1 ;  /* 0x000080400000791a */ /* 0x004fe80000000000 */
.L_x_124:
[----:B------:R-:W-:Y:S05]  /*7e70*/  BSYNC.RECONVERGENT B0 ;  /* 0x0000000000007941 */ /* 0x000fea0003800200 */
.L_x_123:
        /* <DEDUP_REMOVED lines=15> */
.L_x_128:
[----:B------:R-:W-:Y:S05]  /*7f70*/  BSYNC B0 ;  /* 0x0000000000007941 */ /* 0x000fea0003800000 */
.L_x_127:
[----:B------:R-:W-:Y:S01]  /*7f80*/  ISETP.NE.AND P0, PT, R116, RZ, PT ;  /* 0x000000ff7400720c */ /* 0x000fe20003f05270 */
[----:B------:R-:W-:Y:S11]  /*7f90*/  VIADD R105, R105, 0x1 ;  /* 0x0000000169697836 */ /* 0x000ff60000000000 */
[----:B------:R-:W-:Y:S01]  /*7fa0*/  @!UPT UIADD3 URZ, UPT, UPT, URZ, URZ, URZ ;  /* 0x000000fffffff290 */ /* 0x000fe2000fffe0ff */
[----:B------:R3:W4:Y:S04]  /*7fb0*/  @P0 LDS.128 R84, [R2+0x410] ;  /* 0x0004100002540984 */ /* 0x0007280000000c00 */
[----:B------:R1:W1:Y:S01]  /*7fc0*/  @P0 LDS.128 R80, [R3+UR49+0x400] ;  /* 0x0004003103500984 */ /* 0x0002620008000c00 */
        /* <DEDUP_REMOVED lines=14> */
.L_x_126:
[----:B------:R-:W-:Y:S05]  /*80b0*/  BSYNC B1 ;  /* 0x0000000000017941 */ /* 0x000fea0003800000 */
.L_x_125:
[----:B------:R-:W-:Y:S05]  /*80c0*/  VIADD R0, R48, 0x80 ;  /* 0x0000008030007836 */ /* 0x000fea0000000000 */
[----:B------:R-:W-:Y:S04]  /*80d0*/  SHF.R.U32.HI R0, RZ, 0x15, R0 ;  /* 0x00000015ff007819 */ /* 0x000fe80000011600 */
[----:B------:R-:W-:Y:S11]  /*80e0*/  LOP3.LUT P0, RZ, R0, 0x3, R101, 0x48, !PT ;  /* 0x0000000300ff7812 */ /* 0x000ff60007804865 */
[----:B------:R-:W-:Y:S02]  /*80f0*/  @!UPT UIADD3 URZ, UPT, UPT, URZ, URZ, URZ ;  /* 0x000000fffffff290 */ /* 0x000fe4000fffe0ff */
[----:B------:R-:W-:Y:S05]  /*8100*/  @!P0 BRA `(.L_x_130) ;  /* 0x0000000000408947 */ /* 0x000fea0003800000 */
[----:B------:R-:W2:Y:S01]  /*8110*/  LDCU.64 UR8, c[0x4][0x78] ;  /* 0x01000f00ff0877ac */ /* 0x000ea20008000a00 */
[----:B------:R-:W-:Y:S01]  /*8120*/  MOV R3, 0x0 ;  /* 0x0000000000037802 */ /* 0x000fe20000000f00 */
[----:B-1----:R-:W-:Y:S02]  /*8130*/  HFMA2 R12, -RZ, RZ, 0, 5.9604644775390625e-08 ;  /* 0x00000001ff0c7431 */ /* 0x002fe400000001ff */
[----:B------:R-:W-:Y:S02]  /*8140*/  IMAD.MOV.U32 R8, RZ, RZ, 0x192 ;  /* 0x00000192ff087424 */ /* 0x000fe400078e00ff */
[----:B------:R-:W-:Y:S01]  /*8150*/  IMAD.MOV.U32 R13, RZ, RZ, RZ ;  /* 0x000000ffff0d7224 */ /* 0x000fe200078e00ff */
[----:B------:R-:W1:Y:S01]  /*8160*/  LDCU.64 UR6, c[0x4][0x80] ;  /* 0x01001000ff0677ac */ /* 0x000e620008000a00 */
[----:B------:R-:W3:Y:S01]  /*8170*/  LDC.64 R2, c[0x4][R3] ;  /* 0x0100000003027b82 */ /* 0x000ee20000000a00 */
[----:B------:R-:W4:Y:S01]  /*8180*/  LDCU.64 UR4, c[0x4][0x18] ;  /* 0x01000300ff0477ac */ /* 0x000f220008000a00 */
[----:B--2---:R-:W-:Y:S01]  /*8190*/  MOV R5, UR9 ;  /* 0x0000000900057c02 */ /* 0x004fe20008000f00 */
[----:B------:R-:W-:Y:S01]  /*81a0*/  IMAD.U32 R4, RZ, RZ, UR8 ;  /* 0x00000008ff047e24 */ /* 0x000fe2000f8e00ff */
[----:B-1----:R-:W-:Y:S01]  /*81b0*/  MOV R7, UR7 ;  /* 0x0000000700077c02 */ /* 0x002fe20008000f00 */
[----:B------:R-:W-:Y:S01]  /*81c0*/  IMAD.U32 R6, RZ, RZ, UR6 ;  /* 0x00000006ff067e24 */ /* 0x000fe2000f8e00ff */
[----:B----4-:R-:W-:Y:S01]  /*81d0*/  MOV R11, UR5 ;  /* 0x00000005000b7c02 */ /* 0x010fe20008000f00 */
[----:B------:R-:W-:Y:S02]  /*81e0*/  IMAD.U32 R10, RZ, RZ, UR4 ;  /* 0x00000004ff0a7e24 */ /* 0x000fe4000f8e00ff */
[----:B------:R-:W-:Y:S07]  /*81f0*/  LEPC R20, `(.L_x_130) ;  /* 0x000000001014794e */ /* 0x000fee0000000000 */
[----:B---3--:R-:W-:Y:S05]  /*8200*/  CALL.ABS.NOINC R2 ;  /* 0x0000000002007343 */ /* 0x008fea0003c00000 */
.L_x_130:
        /* <DEDUP_REMOVED lines=148> */
[----:B------:R-:W-:Y:S02]  /*8b50*/  UIADD3 UR8, UP0, UPT, UR52, 0x680, URZ ;  /* 0x0000068034087890 */ /* 0x000fe4000ff1e0ff */
[----:B------:R-:W-:Y:S02]  /*8b60*/  UIADD3 UR5, UPT, UPT, UR41, 0x80, URZ ;  /* 0x0000008029057890 */ /* 0x000fe4000fffe0ff */
[----:B------:R-:W-:Y:S01]  /*8b70*/  MOV R109, UR10 ;  /* 0x0000000a006d7c02 */ /* 0x000fe20008000f00 */
[----:B------:R-:W-:Y:S01]  /*8b80*/  UIADD3.X UR9, UPT, UPT, URZ, UR53, URZ, UP0, !UPT ;  /* 0x00000035ff097290 */ /* 0x000fe200087fe4ff */
[----:B------:R-:W-:Y:S02]  /*8b90*/  UMOV UR6, UR42 ;  /* 0x0000002a00067c82 */ /* 0x000fe40008000000 */
[----:B------:R-:W-:Y:S01]  /*8ba0*/  R2UR UR4, R109 ;  /* 0x000000006d0472ca */ /* 0x000fe200000e0000 */
[----:B------:R-:W-:Y:S11]  /*8bb0*/  UMOV UR7, UR36 ;  /* 0x0000002400077c82 */ /* 0x000ff60008000000 */
[----:B------:R-:W-:Y:S01]  /*8bc0*/  @!UPT UIADD3 URZ, UPT, UPT, URZ, URZ, URZ ;  /* 0x000000fffffff290 */ /* 0x000fe2000fffe0ff */
[----:B------:R2:W-:Y:S01]  /*8bd0*/  UTMASTG.3D [UR4], [UR8] ;  /* 0x00000004080073b5 */ /* 0x0005e20008010000 */
[----:B------:R0:W-:Y:S01]  /*8be0*/  UTMACMDFLUSH ;  /* 0x00000000000079b7 */ /* 0x0001e20000000000 */
[----:B--2---:R-:W-:Y:S04]  /*8bf0*/  DEPBAR.LE SB0, 0x1 ;  /* 0x000080400000791a */ /* 0x004fe80000000000 */
.L_x_132:
[----:B------:R-:W-:Y:S05]  /*8c00*/  BSYNC.RECONVERGENT B0 ;  /* 0x0000000000007941 */ /* 0x000fea0003800200 */
.L_x_131:
        /* <DEDUP_REMOVED lines=15> */
.L_x_136:
[----:B------:R-:W-:Y:S05]  /*8d00*/  BSYNC B0 ;  /* 0x0000000000007941 */ /* 0x000fea0003800000 */
.L_x_135:
        /* <DEDUP_REMOVED lines=19> */
.L_x_134:
[----:B------:R-:W-:Y:S05]  /*8e40*/  BSYNC B1 ;  /* 0x0000000000017941 */ /* 0x000fea0003800000 */
.L_x_133:
        /* <DEDUP_REMOVED lines=21> */
.L_x_138:
[----:B------:R-:W-:Y:S01]  /*8fa0*/  ISETP.NE.AND P0, PT, R110, RZ, PT ;  /* 0x000000ff6e00720c */ /* 0x000fe20003f05270 */
[----:B------:R-:W-:Y:S05]  /*8fb0*/  WARPSYNC.ALL ;  /* 0x0000000000007948 */ /* 0x000fea0003800000 */
[----:B------:R-:W-:Y:S01]  /*8fc0*/  R2UR UR4, R48 ;  /* 0x00000000300472ca */ /* 0x000fe200000e0000 */
[----:B------:R-:W-:Y:S01]  /*8fd0*/  BSSY.RECONVERGENT B0, `(.L_x_139) ;  /* 0x000009c000007945 */ /* 0x000fe20003800200 */
[-C--:B------:R-:W-:Y:S02]  /*8fe0*/  F2FP.F16.E5M2.UNPACK_B R2, R80.reuse ;  /* 0x00000050ff02723e */ /* 0x080fe400020004ff */
[----:B------:R-:W-:Y:S02]  /*8ff0*/  F2FP.F16.E5M2.UNPACK_B R80, R80.H1 ;  /* 0x00000050ff50723e */ /* 0x000fe400030004ff */
[-C--:B------:R-:W-:Y:S01]  /*9000*/  F2FP.F16.E5M2.UNPACK_B R51, R81.reuse ;  /* 0x00000051ff33723e */ /* 0x080fe200020004ff */
[--C-:B------:R-:W-:Y:S01]  /*9010*/  HADD2.F32 R0, -RZ, R2.reuse.H0_H0 ;  /* 0x20000002ff007230 */ /* 0x100fe20000004100 */
[----:B------:R-:W-:Y:S01]  /*9020*/  F2FP.F16.E5M2.UNPACK_B R81, R81.H1 ;  /* 0x00000051ff51723e */ /* 0x000fe200030004ff */
[----:B------:R-:W-:Y:S01]  /*9030*/  HADD2.F32 R2, -RZ, R2.H1_H1 ;  /* 0x30000002ff027230 */ /* 0x000fe20000004100 */
[-C--:B------:R-:W-:Y:S01]  /*9040*/  F2FP.F16.E5M2.UNPACK_B R55, R82.reuse ;  /* 0x00000052ff37723e */ /* 0x080fe200020004ff */
[--C-:B------:R-:W-:Y:S01]  /*9050*/  HADD2.F32 R3, -RZ, R80.reuse.H0_H0 ;  /* 0x20000050ff037230 */ /* 0x100fe20000004100 */
[----:B------:R-:W-:Y:S01]  /*9060*/  F2FP.F16.E5M2.UNPACK_B R82, R82.H1 ;  /* 0x00000052ff52723e */ /* 0x000fe200030004ff */
[----:B-1----:R-:W-:Y:S01]  /*9070*/  LDTM.16dp32bit_t0_t15.x32 R4, tmem[UR4+0xc0] ;  /* 0x0000c004000479ee */ /* 0x002fe20008a80000 */
[----:B------:R-:W1:Y:S01]  /*9080*/  LDTM.16dp32bit_t16_t31.x32 R4, tmem[UR4+0xe0] ;  /* 0x0000e004000479ee */ /* 0x000e620008aa0000 */
[----:B------:R-:W-:Y:S01]  /*9090*/  NOP ;  /* 0x0000000000007918 */ /* 0x000fe20000000000 */
[--C-:B------:R-:W-:Y:S01]  /*90a0*/  HADD2.F32 R50, -RZ, R51.reuse.H0_H0 ;  /* 0x20000033ff327230 */ /* 0x100fe20000004100 */
[----:B------:R-:W-:Y:S01]  /*90b0*/  R2UR UR5, R113 ;  /* 0x00000000710572ca */ /* 0x000fe200000e0000 */
[----:B------:R-:W-:Y:S01]  /*90c0*/  HADD2.F32 R51, -RZ, R51.H1_H1 ;  /* 0x30000033ff337230 */ /* 0x000fe20000004100 */
[----:B------:R-:W-:Y:S01]  /*90d0*/  F2FP.F16.E5M2.UNPACK_B R59, R83 ;  /* 0x00000053ff3b723e */ /* 0x000fe200020004ff */
[--C-:B------:R-:W-:Y:S01]  /*90e0*/  HADD2.F32 R54, -RZ, R55.reuse.H0_H0 ;  /* 0x20000037ff367230 */ /* 0x100fe20000004100 */
[----:B------:R-:W-:Y:S01]  /*90f0*/  F2FP.F16.E5M2.UNPACK_B R63, R84 ;  /* 0x00000054ff3f723e */ /* 0x000fe200020004ff */
[----:B------:R-:W-:Y:S01]  /*9100*/  HADD2.F32 R55, -RZ, R55.H1_H1 ;  /* 0x30000037ff377230 */ /* 0x000fe20000004100 */
[----:B------:R-:W-:Y:S01]  /*9110*/  F2FP.F16.E5M2.UNPACK_B R67, R85 ;  /* 0x00000055ff43723e */ /* 0x000fe200020004ff */
[--C-:B------:R-:W-:Y:S01]  /*9120*/  HADD2.F32 R58, -RZ, R59.reuse.H0_H0 ;  /* 0x2000003bff3a7230 */ /* 0x100fe20000004100 */
[----:B------:R-:W-:Y:S01]  /*9130*/  F2FP.F16.E5M2.UNPACK_B R71, R86 ;  /* 0x00000056ff47723e */ /* 0x000fe200020004ff */
[----:B------:R-:W-:Y:S01]  /*9140*/  HADD2.F32 R59, -RZ, R59.H1_H1 ;  /* 0x3000003bff3b7230 */ /* 0x000fe20000004100 */
[----:B------:R-:W-:Y:S01]  /*9150*/  F2FP.F16.E5M2.UNPACK_B R74, R87 ;  /* 0x00000057ff4a723e */ /* 0x000fe200020004ff */
[--C-:B------:R-:W-:Y:S01]  /*9160*/  HADD2.F32 R62, -RZ, R63.reuse.H0_H0 ;  /* 0x2000003fff3e7230 */ /* 0x100fe20000004100 */
[----:B------:R-:W-:Y:S01]  /*9170*/  F2FP.F16.E5M2.UNPACK_B R83, R83.H1 ;  /* 0x00000053ff53723e */ /* 0x000fe200030004ff */
[----:B------:R-:W-:Y:S01]  /*9180*/  UIADD3 UR5, UPT, UPT, UR5, 0x1d0, URZ ;  /* 0x000001d005057890 */ /* 0x000fe2000fffe0ff */
[----:B------:R-:W-:Y:S01]  /*9190*/  HADD2.F32 R63, -RZ, R63.H1_H1 ;  /* 0x3000003fff3f7230 */ /* 0x000fe20000004100 */
[----:B------:R-:W-:Y:S01]  /*91a0*/  F2FP.F16.E5M2.UNPACK_B R84, R84.H1 ;  /* 0x00000054ff54723e */ /* 0x000fe200030004ff */
[--C-:B------:R-:W-:Y:S01]  /*91b0*/  HADD2.F32 R66, -RZ, R67.reuse.H0_H0 ;  /* 0x20000043ff427230 */ /* 0x100fe20000004100 */
[----:B------:R-:W-:Y:S01]  /*91c0*/  UPRMT UR5, UR37, 0x654, UR5 ;  /* 0x0000065425057896 */ /* 0x000fe20008000005 */
[----:B------:R-:W-:Y:S01]  /*91d0*/  HADD2.F32 R67, -RZ, R67.H1_H1 ;  /* 0x30000043ff437230 */ /* 0x000fe20000004100 */
[----:B------:R-:W-:Y:S01]  /*91e0*/  F2FP.F16.E5M2.UNPACK_B R85, R85.H1 ;  /* 0x00000055ff55723e */ /* 0x000fe200030004ff */
[--C-:B------:R-:W-:Y:S02]  /*91f0*/  HADD2.F32 R70, -RZ, R71.reuse.H0_H0 ;  /* 0x20000047ff467230 */ /* 0x100fe40000004100 */
[C---:B-1----:R-:W-:Y:S01]  /*9200*/  FMUL R4, R47.reuse, R4 ;  /* 0x000000042f047220 */ /* 0x042fe20000400000 */
[C---:B------:R-:W-:Y:S01]  /*9210*/  FMUL R5, R47.reuse, R5 ;  /* 0x000000052f057220 */ /* 0x040fe20000400000 */
[C---:B------:R-:W-:Y:S01]  /*9220*/  FMUL R8, R47.reuse, R8 ;  /* 0x000000082f087220 */ /* 0x040fe20000400000 */
[----:B------:R-:W-:Y:S01]  /*9230*/  FMUL R9, R47, R9 ;  /* 0x000000092f097220 */ /* 0x000fe20000400000 */
[C---:B------:R-:W-:Y:S01]  /*9240*/  FFMA R4, R49.reuse, R0, R4 ;  /* 0x0000000031047223 */ /* 0x040fe20000000004 */
[----:B------:R-:W-:Y:S01]  /*9250*/  SYNCS.ARRIVE.TRANS64.RED.A1T0 RZ, [UR5], RZ ;  /* 0x000000ffffff79a7 */ /* 0x000fe20008100405 */
        /* <DEDUP_REMOVED lines=8> */
[----:B------:R-:W-:Y:S02]  /*92e0*/  HADD2.F32 R71, -RZ, R71.H1_H1 ;  /* 0x30000047ff477230 */ /* 0x000fe40000004100 */
[C---:B------:R-:W-:Y:S01]  /*92f0*/  FMUL R25, R47.reuse, R30 ;  /* 0x0000001e2f197220 */ /* 0x040fe20000400000 */
[C---:B------:R-:W-:Y:S01]  /*9300*/  FMUL R30, R47.reuse, R35 ;  /* 0x000000232f1e7220 */ /* 0x040fe20000400000 */
[----:B------:R-:W-:Y:S02]  /*9310*/  HADD2.F32 R48, -RZ, R80.H1_H1 ;  /* 0x30000050ff307230 */ /* 0x000fe40000004100 */
[C---:B------:R-:W-:Y:S01]  /*9320*/  FMUL R6, R47.reuse, R6 ;  /* 0x000000062f067220 */ /* 0x040fe20000400000 */
[C---:B------:R-:W-:Y:S01]  /*9330*/  FMUL R7, R47.reuse, R7 ;  /* 0x000000072f077220 */ /* 0x040fe20000400000 */
[--C-:B------:R-:W-:Y:S02]  /*9340*/  HADD2.F32 R52, -RZ, R81.reuse.H0_H0 ;  /* 0x20000051ff347230 */ /* 0x100fe40000004100 */
[----:B------:R-:W-:Y:S01]  /*9350*/  FMUL R10, R47, R10 ;  /* 0x0000000a2f0a7220 */ /* 0x000fe20000400000 */
[C---:B------:R-:W-:Y:S01]  /*9360*/  FFMA R6, R49.reuse, R3, R6 ;  /* 0x0000000331067223 */ /* 0x040fe20000000006 */
[----:B------:R-:W-:Y:S02]  /*9370*/  HADD2.F32 R53, -RZ, R81.H1_H1 ;  /* 0x30000051ff357230 */ /* 0x000fe40000004100 */
[C---:B------:R-:W-:Y:S01]  /*9380*/  FFMA R7, R49.reuse, R48, R7 ;  /* 0x0000003031077223 */ /* 0x040fe20000000007 */
[C---:B------:R-:W-:Y:S01]  /*9390*/  FFMA R8, R49.reuse, R50, R8 ;  /* 0x0000003231087223 */ /* 0x040fe20000000008 */
[C---:B------:R-:W-:Y:S01]  /*93a0*/  FFMA R9, R49.reuse, R51, R9 ;  /* 0x0000003331097223 */ /* 0x040fe20000000009 */
[----:B------:R-:W-:Y:S01]  /*93b0*/  FFMA R10, R49, R52, R10 ;  /* 0x00000034310a7223 */ /* 0x000fe2000000000a */
[--C-:B------:R-:W-:Y:S01]  /*93c0*/  HADD2.F32 R48, -RZ, R74.reuse.H0_H0 ;  /* 0x2000004aff307230 */ /* 0x100fe20000004100 */
[----:B------:R-:W-:Y:S01]  /*93d0*/  F2FP.SATFINITE.E5M2.F32.PACK_AB_MERGE_C R77, R7, R6, RZ ;  /* 0x00000006074d723e */ /* 0x000fe200048060ff */
[C---:B------:R-:W-:Y:S01]  /*93e0*/  FMUL R7, R47.reuse, R24 ;  /* 0x000000182f077220 */ /* 0x040fe20000400000 */
[C---:B------:R-:W-:Y:S01]  /*93f0*/  FMUL R24, R47.reuse, R29 ;  /* 0x0000001d2f187220 */ /* 0x040fe20000400000 */
[C---:B------:R-:W-:Y:S01]  /*9400*/  FMUL R29, R47.reuse, R34 ;  /* 0x000000222f1d7220 */ /* 0x040fe20000400000 */
[----:B------:R-:W-:Y:S02]  /*9410*/  HADD2.F32 R74, -RZ, R74.H1_H1 ;  /* 0x3000004aff4a7230 */ /* 0x000fe40000004100 */
[C---:B------:R-:W-:Y:S01]  /*9420*/  FMUL R11, R47.reuse, R11 ;  /* 0x0000000b2f0b7220 */ /* 0x040fe20000400000 */
[--C-:B------:R-:W-:Y:S02]  /*9430*/  HADD2.F32 R56, -RZ, R82.reuse.H0_H0 ;  /* 0x20000052ff387230 */ /* 0x100fe40000004100 */
[----:B------:R-:W-:Y:S01]  /*9440*/  FMUL R14, R47, R14 ;  /* 0x0000000e2f0e7220 */ /* 0x000fe20000400000 */
[----:B------:R-:W-:Y:S02]  /*9450*/  HADD2.F32 R57, -RZ, R82.H1_H1 ;  /* 0x30000052ff397230 */ /* 0x000fe40000004100 */
[C---:B------:R-:W-:Y:S01]  /*9460*/  FFMA R11, R49.reuse, R53, R11 ;  /* 0x00000035310b7223 */ /* 0x040fe2000000000b */
[----:B------:R-:W-:Y:S01]  /*9470*/  F2FP.F16.E5M2.UNPACK_B R86, R86.H1 ;  /* 0x00000056ff56723e */ /* 0x000fe200030004ff */
[C---:B------:R-:W-:Y:S01]  /*9480*/  FFMA R12, R49.reuse, R54, R12 ;  /* 0x00000036310c7223 */ /* 0x040fe2000000000c */
[C---:B------:R-:W-:Y:S01]  /*9490*/  FFMA R13, R49.reuse, R55, R13 ;  /* 0x00000037310d7223 */ /* 0x040fe2000000000d */
[----:B------:R-:W-:Y:S01]  /*94a0*/  F2FP.F16.E5M2.UNPACK_B R87, R87.H1 ;  /* 0x00000057ff57723e */ /* 0x000fe200030004ff */
[----:B------:R-:W-:Y:S01]  /*94b0*/  FFMA R14, R49, R56, R14 ;  /* 0x00000038310e7223 */ /* 0x000fe2000000000e */
[----:B------:R-:W-:Y:S01]  /*94c0*/  F2FP.SATFINITE.E5M2.F32.PACK_AB_MERGE_C R10, R11, R10, RZ ;  /* 0x0000000a0b0a723e */ /* 0x000fe200048060ff */
[C---:B------:R-:W-:Y:S01]  /*94d0*/  FMUL R15, R47.reuse, R15 ;  /* 0x0000000f2f0f7220 */ /* 0x040fe20000400000 */
[--C-:B------:R-:W-:Y:S02]  /*94e0*/  HADD2.F32 R60, -RZ, R83.reuse.H0_H0 ;  /* 0x20000053ff3c7230 */ /* 0x100fe40000004100 */
[----:B------:R-:W-:Y:S01]  /*94f0*/  FMUL R18, R47, R18 ;  /* 0x000000122f127220 */ /* 0x000fe20000400000 */
[----:B------:R-:W-:Y:S02]  /*9500*/  HADD2.F32 R61, -RZ, R83.H1_H1 ;  /* 0x30000053ff3d7230 */ /* 0x000fe40000004100 */
[----:B------:R-:W-:Y:S01]  /*9510*/  FFMA R15, R49, R57, R15 ;  /* 0x00000039310f7223 */ /* 0x000fe2000000000f */
[----:B------:R-:W-:Y:S01]  /*9520*/  IADD3 R45, PT, PT, R45, 0x1, RZ ;  /* 0x000000012d2d7810 */ /* 0x000fe20007ffe0ff */
[C---:B------:R-:W-:Y:S01]  /*9530*/  FFMA R16, R49.reuse, R58, R16 ;  /* 0x0000003a31107223 */ /* 0x040fe20000000010 */
        /* <DEDUP_REMOVED lines=8> */
[C---:B------:R-:W-:Y:S01]  /*95c0*/  FFMA R0, R49.reuse, R62, R0 ;  /* 0x0000003e31007223 */ /* 0x040fe20000000000 */
[C---:B------:R-:W-:Y:S01]  /*95d0*/  FFMA R2, R49.reuse, R63, R2 ;  /* 0x0000003f31027223 */ /* 0x040fe20000000002 */
[--C-:B------:R-:W-:Y:S02]  /*95e0*/  HADD2.F32 R68, -RZ, R85.reuse.H0_H0 ;  /* 0x20000055ff447230 */ /* 0x100fe40000004100 */
[----:B------:R-:W-:Y:S01]  /*95f0*/  FFMA R3, R49, R64, R3 ;  /* 0x0000004031037223 */ /* 0x000fe20000000003 */
[----:B------:R-:W-:Y:S02]  /*9600*/  HADD2.F32 R69, -RZ, R85.H1_H1 ;  /* 0x30000055ff457230 */ /* 0x000fe40000004100 */
[C---:B------:R-:W-:Y:S01]  /*9610*/  FMUL R21, R47.reuse, R26 ;  /* 0x0000001a2f157220 */ /* 0x040fe20000400000 */
[----:B------:R-:W-:Y:S01]  /*9620*/  FMUL R22, R47, R27 ;  /* 0x0000001b2f167220 */ /* 0x000fe20000400000 */
[C---:B------:R-:W-:Y:S01]  /*9630*/  FFMA R6, R49.reuse, R65, R6 ;  /* 0x0000004131067223 */ /* 0x040fe20000000006 */
[----:B------:R-:W-:Y:S01]  /*9640*/  FFMA R7, R49, R66, R7 ;  /* 0x0000004231077223 */ /* 0x000fe20000000007 */
[----:B------:R-:W-:Y:S01]  /*9650*/  FMUL R23, R47, R28 ;  /* 0x0000001c2f177220 */ /* 0x000fe20000400000 */
[C---:B------:R-:W-:Y:S01]  /*9660*/  FFMA R20, R49.reuse, R67, R20 ;  /* 0x0000004331147223 */ /* 0x040fe20000000014 */
[--C-:B------:R-:W-:Y:S02]  /*9670*/  HADD2.F32 R72, -RZ, R86.reuse.H0_H0 ;  /* 0x20000056ff487230 */ /* 0x100fe40000004100 */
[C---:B------:R-:W-:Y:S01]  /*9680*/  FFMA R21, R49.reuse, R68, R21 ;  /* 0x0000004431157223 */ /* 0x040fe20000000015 */
[----:B------:R-:W-:Y:S02]  /*9690*/  HADD2.F32 R73, -RZ, R86.H1_H1 ;  /* 0x30000056ff497230 */ /* 0x000fe40000004100 */
[----:B------:R-:W-:Y:S01]  /*96a0*/  FFMA R22, R49, R69, R22 ;  /* 0x0000004531167223 */ /* 0x000fe20000000016 */
[C---:B------:R-:W-:Y:S01]  /*96b0*/  FMUL R26, R47.reuse, R31 ;  /* 0x0000001f2f1a7220 */ /* 0x040fe20000400000 */
[----:B------:R-:W-:Y:S01]  /*96c0*/  FMUL R27, R47, R32 ;  /* 0x000000202f1b7220 */ /* 0x000fe20000400000 */
[----:B------:R-:W-:Y:S01]  /*96d0*/  FFMA R23, R49, R70, R23 ;  /* 0x0000004631177223 */ /* 0x000fe20000000017 */
[----:B------:R-:W-:Y:S01]  /*96e0*/  FMUL R28, R47, R33 ;  /* 0x000000212f1c7220 */ /* 0x000fe20000400000 */
[C---:B------:R-:W-:Y:S01]  /*96f0*/  FFMA R24, R49.reuse, R71, R24 ;  /* 0x0000004731187223 */ /* 0x040fe20000000018 */
[--C-:B------:R-:W-:Y:S02]  /*9700*/  HADD2.F32 R75, -RZ, R87.reuse.H0_H0 ;  /* 0x20000057ff4b7230 */ /* 0x100fe40000004100 */
[C---:B------:R-:W-:Y:S01]  /*9710*/  FFMA R25, R49.reuse, R72, R25 ;  /* 0x0000004831197223 */ /* 0x040fe20000000019 */
[----:B------:R-:W-:Y:S02]  /*9720*/  HADD2.F32 R76, -RZ, R87.H1_H1 ;  /* 0x30000057ff4c7230 */ /* 0x000fe40000004100 */
[----:B------:R-:W-:Y:S01]  /*9730*/  FFMA R26, R49, R73, R26 ;  /* 0x00000049311a7223 */ /* 0x000fe2000000001a */
[----:B------:R-:W-:Y:S01]  /*9740*/  F2FP.SATFINITE.E5M2.F32.PACK_AB_MERGE_C R14, R15, R14, RZ ;  /* 0x0000000e0f0e723e */ /* 0x000fe200048060ff */
[----:B------:R-:W-:Y:S01]  /*9750*/  FFMA R27, R49, R48, R27 ;  /* 0x00000030311b7223 */ /* 0x000fe2000000001b */
[----:B------:R-:W-:Y:S01]  /*9760*/  F2FP.SATFINITE.E5M2.F32.PACK_AB_MERGE_C R18, R19, R18, RZ ;  /* 0x000000121312723e */ /* 0x000fe200048060ff */
[C---:B------:R-:W-:Y:S01]  /*9770*/  FFMA R28, R49.reuse, R74, R28 ;  /* 0x0000004a311c7223 */ /* 0x040fe2000000001c */
[C---:B------:R-:W-:Y:S01]  /*9780*/  FFMA R29, R49.reuse, R75, R29 ;  /* 0x0000004b311d7223 */ /* 0x040fe2000000001d */
[----:B------:R-:W-:Y:S01]  /*9790*/  FFMA R30, R49, R76, R30 ;  /* 0x0000004c311e7223 */ /* 0x000fe2000000001e */
[----:B------:R-:W-:Y:S02]  /*97a0*/  F2FP.SATFINITE.E5M2.F32.PACK_AB_MERGE_C R32, R5, R4, R77 ;  /* 0x000000040520723e */ /* 0x000fe4000480604d */
[----:B------:R-:W-:Y:S02]  /*97b0*/  F2FP.SATFINITE.E5M2.F32.PACK_AB_MERGE_C R33, R9, R8, R10 ;  /* 0x000000080921723e */ /* 0x000fe4000480600a */
        /* <DEDUP_REMOVED lines=10> */
[----:B------:R-:W-:Y:S05]  /*9860*/  F2FP.SATFINITE.E5M2.F32.PACK_AB_MERGE_C R7, R28, R27, R29 ;  /* 0x0000001b1c07723e */ /* 0x000fea000480601d */
        /* <DEDUP_REMOVED lines=18> */
.L_x_140:
[----:B------:R-:W-:Y:S05]  /*9990*/  BSYNC.RECONVERGENT B0 ;  /* 0x0000000000007941 */ /* 0x000fea0003800200 */
.L_x_139:
[----:B------:R-:W-:Y:S01]  /*99a0*/  BAR.SYNC.DEFER_BLOCKING 0x1, 0x80 ;  /* 0x0042000000007b1d */ /* 0x000fe20000010000 */
[----:B------:R-:W-:Y:S01]  /*99b0*/  ISETP.NE.AND P2, PT, R111, RZ, PT ;  /* 0x000000ff6f00720c */ /* 0x000fe20003f45270 */
[----:B------:R-:W-:Y:S01]  /*99c0*/  IMAD.IADD R14, R43, 0x1, R94 ;  /* 0x000000012b0e7824 */ /* 0x000fe200078e025e */
[----:B------:R-:W-:Y:S01]  /*99d0*/  ISETP.NE.AND P0, PT, R112, 0x2, PT ;  /* 0x000000027000780c */ /* 0x000fe20003f05270 */
[----:B------:R-:W-:Y:S01]  /*99e0*/  IMAD.IADD R15, R44, 0x1, R95 ;  /* 0x000000012c0f7824 */ /* 0x000fe200078e025f */
[----:B------:R-:W-:Y:S02]  /*99f0*/  ISETP.NE.AND P1, PT, R45, 0x4, PT ;  /* 0x000000042d00780c */ /* 0x000fe40003f25270 */
[----:B------:R-:W-:Y:S02]  /*9a00*/  SEL R2, RZ, 0x1, P0 ;  /* 0x00000001ff027807 */ /* 0x000fe40000000000 */
[----:B------:R-:W-:Y:S02]  /*9a10*/  SEL R0, RZ, 0x1, P1 ;  /* 0x00000001ff007807 */ /* 0x000fe40000800000 */
[----:B------:R-:W-:Y:S02]  /*9a20*/  LOP3.LUT R106, R106, R2, RZ, 0x3c, !PT ;  /* 0x000000026a6a7212 */ /* 0x000fe400078e3cff */
[----:B------:R-:W-:Y:S02]  /*9a30*/  LOP3.LUT R107, R107, R0, RZ, 0x3c, !PT ;  /* 0x000000006b6b7212 */ /* 0x000fe400078e3cff */
[----:B------:R-:W-:Y:S02]  /*9a40*/  @P2 R2UR UR36, R103 ;  /* 0x00000000672422ca */ /* 0x000fe400000e0000 */
[----:B------:R-:W-:Y:S02]  /*9a50*/  SEL R112, R112, RZ, P0 ;  /* 0x000000ff70707207 */ /* 0x000fe40000000000 */
[----:B------:R-:W-:Y:S01]  /*9a60*/  SEL R45, R45, RZ, P1 ;  /* 0x000000ff2d2d7207 */ /* 0x000fe20000800000 */
[----:B------:R-:W-:Y:S10]  /*9a70*/  @P2 BRA `(.L_x_141) ;  /* 0xffffffbc00382947 */ /* 0x000ff4000383ffff */
[----:B------:R-:W-:Y:S05]  /*9a80*/  EXIT ;  /* 0x000000000000794d */ /* 0x000fea0003800000 */
.L_x_20:
[----:B--2---:R2:W1:Y:S02]  /*9a90*/  SYNCS.PHASECHK.TRANS64.TRYWAIT P0, [R2+URZ+0x200], R3 ;  /* 0x00020003020075a7 */ /* 0x00446400080011ff */
[----:B-1----:R-:W-:Y:S05]  /*9aa0*/  @!P0 NANOSLEEP.SYNCS 0x989680 ;  /* 0x009896800000895d */ /* 0x002fea0003900000 */
[----:B------:R-:W1:Y:S02]  /*9ab0*/  @!P0 SYNCS.PHASECHK.TRANS64 P0, [R2+URZ+0x200], R3 ;  /* 0x00020003020085a7 */ /* 0x000e6400080010ff */
[----:B-1----:R-:W-:Y:S05]  /*9ac0*/  @!P0 BRA `(.L_x_20) ;  /* 0xfffffffc00f08947 */ /* 0x002fea000383ffff */
[----:B------:R-:W-:Y:S05]  /*9ad0*/  BRA `(.L_x_142) ;  /* 0xffffff7c004c7947 */ /* 0x000fea000383ffff */
.L_x_23:
[----:B-1----:R-:W-:-:S07]  /*9ae0*/  MOV R2, UR33 ;  /* 0x0000002100027c02 */ /* 0x002fce0008000f00 */
.L_x_143:
[----:B-1----:R1:W2:Y:S02]  /*9af0*/  SYNCS.PHASECHK.TRANS64.TRYWAIT P0, [R2+URZ+0xa0], R4 ;  /* 0x0000a004020075a7 */ /* 0x0022a400080011ff */
[----:B--2---:R-:W-:Y:S05]  /*9b00*/  @!P0 NANOSLEEP.SYNCS 0x989680 ;  /* 0x009896800000895d */ /* 0x004fea0003900000 */
[----:B------:R-:W2:Y:S02]  /*9b10*/  @!P0 SYNCS.PHASECHK.TRANS64 P0, [R2+URZ+0xa0], R4 ;  /* 0x0000a004020085a7 */ /* 0x000ea400080010ff */
[----:B--2---:R-:W-:Y:S05]  /*9b20*/  @!P0 BRA `(.L_x_143) ;  /* 0xfffffffc00f08947 */ /* 0x004fea000383ffff */
[----:B------:R-:W-:Y:S05]  /*9b30*/  BRA `(.L_x_22) ;  /* 0xffffff7c00a07947 */ /* 0x000fea000383ffff */
.L_x_29:
[----:B-1----:R-:W-:-:S07]  /*9b40*/  MOV R2, UR25 ;  /* 0x0000001900027c02 */ /* 0x002fce0008000f00 */
.L_x_144:
[----:B-1----:R1:W2:Y:S02]  /*9b50*/  SYNCS.PHASECHK.TRANS64.TRYWAIT P0, [R2+URZ+0xa0], R4 ;  /* 0x0000a004020075a7 */ /* 0x0022a400080011ff */
[----:B--2---:R-:W-:Y:S05]  /*9b60*/  @!P0 NANOSLEEP.SYNCS 0x989680 ;  /* 0x009896800000895d */ /* 0x004fea0003900000 */
[----:B------:R-:W2:Y:S02]  /*9b70*/  @!P0 SYNCS.PHASECHK.TRANS64 P0, [R2+URZ+0xa0], R4 ;  /* 0x0000a004020085a7 */ /* 0x000ea400080010ff */
[----:B--2---:R-:W-:Y:S05]  /*9b80*/  @!P0 BRA `(.L_x_144) ;  /* 0xfffffffc00f08947 */ /* 0x004fea000383ffff */
[----:B------:R-:W-:Y:S05]  /*9b90*/  BRA `(.L_x_28) ;  /* 0xffffff8000607947 */ /* 0x000fea000383ffff */
.L_x_33:
[----:B-1----:R1:W2:Y:S02]  /*9ba0*/  SYNCS.PHASECHK.TRANS64.TRYWAIT P0, [R2+URZ+0x190], R3 ;  /* 0x00019003020075a7 */ /* 0x0022a400080011ff */
[----:B--2---:R-:W-:Y:S05]  /*9bb0*/  @!P0 NANOSLEEP.SYNCS 0x989680 ;  /* 0x009896800000895d */ /* 0x004fea0003900000 */
[----:B------:R-:W2:Y:S02]  /*9bc0*/  @!P0 SYNCS.PHASECHK.TRANS64 P0, [R2+URZ+0x190], R3 ;  /* 0x00019003020085a7 */ /* 0x000ea400080010ff */
[----:B--2---:R-:W-:Y:S05]  /*9bd0*/  @!P0 BRA `(.L_x_33) ;  /* 0xfffffffc00f08947 */ /* 0x004fea000383ffff */
[----:B------:R-:W-:Y:S05]  /*9be0*/  BRA `(.L_x_145) ;  /* 0xffffff8400047947 */ /* 0x000fea000383ffff */
.L_x_37:
[----:B----4-:R-:W-:-:S07]  /*9bf0*/  MOV R0, UR5 ;  /* 0x0000000500007c02 */ /* 0x010fce0008000f00 */
.L_x_146:
[----:B-1----:R1:W2:Y:S02]  /*9c00*/  SYNCS.PHASECHK.TRANS64.TRYWAIT P0, [R0+URZ], R2 ;  /* 0x00000002000075a7 */ /* 0x0022a400080011ff */
[----:B--2---:R-:W-:Y:S05]  /*9c10*/  @!P0 NANOSLEEP.SYNCS 0x989680 ;  /* 0x009896800000895d */ /* 0x004fea0003900000 */
[----:B------:R-:W2:Y:S02]  /*9c20*/  @!P0 SYNCS.PHASECHK.TRANS64 P0, [R0+URZ], R2 ;  /* 0x00000002000085a7 */ /* 0x000ea400080010ff */
[----:B--2---:R-:W-:Y:S05]  /*9c30*/  @!P0 BRA `(.L_x_146) ;  /* 0xfffffffc00f08947 */ /* 0x004fea000383ffff */
[----:B------:R-:W-:Y:S05]  /*9c40*/  BRA `(.L_x_147) ;  /* 0xffffff8800747947 */ /* 0x000fea000383ffff */
.L_x_38:
[----:B----4-:R-:W-:-:S07]  /*9c50*/  MOV R0, UR5 ;  /* 0x0000000500007c02 */ /* 0x010fce0008000f00 */
.L_x_148:
[----:B-1----:R1:W2:Y:S02]  /*9c60*/  SYNCS.PHASECHK.TRANS64.TRYWAIT P0, [R0+URZ], R3 ;  /* 0x00000003000075a7 */ /* 0x0022a400080011ff */
[----:B--2---:R-:W-:Y:S05]  /*9c70*/  @!P0 NANOSLEEP.SYNCS 0x989680 ;  /* 0x009896800000895d */ /* 0x004fea0003900000 */
[----:B------:R-:W2:Y:S02]  /*9c80*/  @!P0 SYNCS.PHASECHK.TRANS64 P0, [R0+URZ], R3 ;  /* 0x00000003000085a7 */ /* 0x000ea400080010ff */
[----:B--2---:R-:W-:Y:S05]  /*9c90*/  @!P0 BRA `(.L_x_148) ;  /* 0xfffffffc00f08947 */ /* 0x004fea000383ffff */
[----:B------:R-:W-:Y:S05]  /*9ca0*/  BRA `(.L_x_149) ;  /* 0xffffff8800807947 */ /* 0x000fea000383ffff */
.L_x_39:
[----:B----4-:R-:W-:-:S07]  /*9cb0*/  MOV R0, UR5 ;  /* 0x0000000500007c02 */ /* 0x010fce0008000f00 */
.L_x_150:
[----:B-1----:R1:W2:Y:S02]  /*9cc0*/  SYNCS.PHASECHK.TRANS64.TRYWAIT P0, [R0+URZ], R3 ;  /* 0x00000003000075a7 */ /* 0x0022a400080011ff */
[----:B--2---:R-:W-:Y:S05]  /*9cd0*/  @!P0 NANOSLEEP.SYNCS 0x989680 ;  /* 0x009896800000895d */ /* 0x004fea0003900000 */
[----:B------:R-:W2:Y:S02]  /*9ce0*/  @!P0 SYNCS.PHASECHK.TRANS64 P0, [R0+URZ], R3 ;  /* 0x00000003000085a7 */ /* 0x000ea400080010ff */
[----:B--2---:R-:W-:Y:S05]  /*9cf0*/  @!P0 BRA `(.L_x_150) ;  /* 0xfffffffc00f08947 */ /* 0x004fea000383ffff */
[----:B------:R-:W-:Y:S05]  /*9d00*/  BRA `(.L_x_151) ;  /* 0xffffff88008c7947 */ /* 0x000fea000383ffff */
.L_x_40:
[----:B----4-:R-:W-:-:S07]  /*9d10*/  MOV R0, UR5 ;  /* 0x0000000500007c02 */ /* 0x010fce0008000f00 */
.L_x_152:
[----:B-1----:R1:W2:Y:S02]  /*9d20*/  SYNCS.PHASECHK.TRANS64.TRYWAIT P0, [R0+URZ], R3 ;  /* 0x00000003000075a7 */ /* 0x0022a400080011ff */
[----:B--2---:R-:W-:Y:S05]  /*9d30*/  @!P0 NANOSLEEP.SYNCS 0x989680 ;  /* 0x009896800000895d */ /* 0x004fea0003900000 */
[----:B------:R-:W2:Y:S02]  /*9d40*/  @!P0 SYNCS.PHASECHK.TRANS64 P0, [R0+URZ], R3 ;  /* 0x00000003000085a7 */ /* 0x000ea400080010ff */
[----:B--2---:R-:W-:Y:S05]  /*9d50*/  @!P0 BRA `(.L_x_152) ;  /* 0xfffffffc00f08947 */ /* 0x004fea000383ffff */
[----:B------:R-:W-:Y:S05]  /*9d60*/  BRA `(.L_x_153) ;  /* 0xffffff8800987947 */ /* 0x000fea000383ffff */
.L_x_41:
[----:B----4-:R-:W-:-:S07]  /*9d70*/  MOV R0, UR5 ;  /* 0x0000000500007c02 */ /* 0x010fce0008000f00 */
.L_x_154:
[----:B-1----:R1:W2:Y:S02]  /*9d80*/  SYNCS.PHASECHK.TRANS64.TRYWAIT P0, [R0+URZ], R3 ;  /* 0x00000003000075a7 */ /* 0x0022a400080011ff */
[----:B--2---:R-:W-:Y:S05]  /*9d90*/  @!P0 NANOSLEEP.SYNCS 0x989680 ;  /* 0x009896800000895d */ /* 0x004fea0003900000 */
[----:B------:R-:W2:Y:S02]  /*9da0*/  @!P0 SYNCS.PHASECHK.TRANS64 P0, [R0+URZ], R3 ;  /* 0x00000003000085a7 */ /* 0x000ea400080010ff */
[----:B--2---:R-:W-:Y:S05]  /*9db0*/  @!P0 BRA `(.L_x_154) ;  /* 0xfffffffc00f08947 */ /* 0x004fea000383ffff */
[----:B------:R-:W-:Y:S05]  /*9dc0*/  BRA `(.L_x_155) ;  /* 0xffffff8800a47947 */ /* 0x000fea000383ffff */
.L_x_42:
[----:B----4-:R-:W-:-:S07]  /*9dd0*/  MOV R0, UR5 ;  /* 0x0000000500007c02 */ /* 0x010fce0008000f00 */
.L_x_156:
[----:B-1----:R1:W2:Y:S02]  /*9de0*/  SYNCS.PHASECHK.TRANS64.TRYWAIT P0, [R0+URZ], R3 ;  /* 0x00000003000075a7 */ /* 0x0022a400080011ff */
[----:B--2---:R-:W-:Y:S05]  /*9df0*/  @!P0 NANOSLEEP.SYNCS 0x989680 ;  /* 0x009896800000895d */ /* 0x004fea0003900000 */
[----:B------:R-:W2:Y:S02]  /*9e00*/  @!P0 SYNCS.PHASECHK.TRANS64 P0, [R0+URZ], R3 ;  /* 0x00000003000085a7 */ /* 0x000ea400080010ff */
[----:B--2---:R-:W-:Y:S05]  /*9e10*/  @!P0 BRA `(.L_x_156) ;  /* 0xfffffffc00f08947 */ /* 0x004fea000383ffff */
[----:B------:R-:W-:Y:S05]  /*9e20*/  BRA `(.L_x_157) ;  /* 0xffffff8800b07947 */ /* 0x000fea000383ffff */
.L_x_43:
[----:B----4-:R-:W-:-:S07]  /*9e30*/  MOV R0, UR5 ;  /* 0x0000000500007c02 */ /* 0x010fce0008000f00 */
.L_x_158:
[----:B-1----:R1:W2:Y:S02]  /*9e40*/  SYNCS.PHASECHK.TRANS64.TRYWAIT P0, [R0+URZ], R3 ;  /* 0x00000003000075a7 */ /* 0x0022a400080011ff */
[----:B--2---:R-:W-:Y:S05]  /*9e50*/  @!P0 NANOSLEEP.SYNCS 0x989680 ;  /* 0x009896800000895d */ /* 0x004fea0003900000 */
[----:B------:R-:W2:Y:S02]  /*9e60*/  @!P0 SYNCS.PHASECHK.TRANS64 P0, [R0+URZ], R3 ;  /* 0x00000003000085a7 */ /* 0x000ea400080010ff */
[----:B--2---:R-:W-:Y:S05]  /*9e70*/  @!P0 BRA `(.L_x_158) ;  /* 0xfffffffc00f08947 */ /* 0x004fea000383ffff */
[----:B------:R-:W-:Y:S05]  /*9e80*/  BRA `(.L_x_159) ;  /* 0xffffff8800bc7947 */ /* 0x000fea000383ffff */
.L_x_44:
[----:B----4-:R-:W-:-:S07]  /*9e90*/  MOV R0, UR5 ;  /* 0x0000000500007c02 */ /* 0x010fce0008000f00 */
.L_x_160:
[----:B-1----:R1:W2:Y:S02]  /*9ea0*/  SYNCS.PHASECHK.TRANS64.TRYWAIT P0, [R0+URZ], R3 ;  /* 0x00000003000075a7 */ /* 0x0022a400080011ff */
[----:B--2---:R-:W-:Y:S05]  /*9eb0*/  @!P0 NANOSLEEP.SYNCS 0x989680 ;  /* 0x009896800000895d */ /* 0x004fea0003900000 */
[----:B------:R-:W2:Y:S02]  /*9ec0*/  @!P0 SYNCS.PHASECHK.TRANS64 P0, [R0+URZ], R3 ;  /* 0x00000003000085a7 */ /* 0x000ea400080010ff */
[----:B--2---:R-:W-:Y:S05]  /*9ed0*/  @!P0 BRA `(.L_x_160) ;  /* 0xfffffffc00f08947 */ /* 0x004fea000383ffff */
[----:B------:R-:W-:Y:S05]  /*9ee0*/  BRA `(.L_x_161) ;  /* 0xffffff8800c87947 */ /* 0x000fea000383ffff */
.L_x_45:
[----:B----4-:R-:W-:-:S07]  /*9ef0*/  MOV R0, UR5 ;  /* 0x0000000500007c02 */ /* 0x010fce0008000f00 */
.L_x_162:
[----:B-1----:R1:W2:Y:S02]  /*9f00*/  SYNCS.PHASECHK.TRANS64.TRYWAIT P0, [R0+URZ], R3 ;  /* 0x00000003000075a7 */ /* 0x0022a400080011ff */
[----:B--2---:R-:W-:Y:S05]  /*9f10*/  @!P0 NANOSLEEP.SYNCS 0x989680 ;  /* 0x009896800000895d */ /* 0x004fea0003900000 */
[----:B------:R-:W2:Y:S02]  /*9f20*/  @!P0 SYNCS.PHASECHK.TRANS64 P0, [R0+URZ], R3 ;  /* 0x00000003000085a7 */ /* 0x000ea400080010ff */
[----:B--2---:R-:W-:Y:S05]  /*9f30*/  @!P0 BRA `(.L_x_162) ;  /* 0xfffffffc00f08947 */ /* 0x004fea000383ffff */
[----:B------:R-:W-:Y:S05]  /*9f40*/  BRA `(.L_x_163) ;  /* 0xffffff8800d47947 */ /* 0x000fea000383ffff */
.L_x_46:
[----:B----4-:R-:W-:-:S07]  /*9f50*/  MOV R0, UR5 ;  /* 0x0000000500007c02 */ /* 0x010fce0008000f00 */
.L_x_164:
[----:B-1----:R1:W2:Y:S02]  /*9f60*/  SYNCS.PHASECHK.TRANS64.TRYWAIT P0, [R0+URZ], R3 ;  /* 0x00000003000075a7 */ /* 0x0022a400080011ff */
[----:B--2---:R-:W-:Y:S05]  /*9f70*/  @!P0 NANOSLEEP.SYNCS 0x989680 ;  /* 0x009896800000895d */ /* 0x004fea0003900000 */
[----:B------:R-:W2:Y:S02]  /*9f80*/  @!P0 SYNCS.PHASECHK.TRANS64 P0, [R0+URZ], R3 ;  /* 0x00000003000085a7 */ /* 0x000ea400080010ff */
[----:B--2---:R-:W-:Y:S05]  /*9f90*/  @!P0 BRA `(.L_x_164) ;  /* 0xfffffffc00f08947 */ /* 0x004fea000383ffff */
[----:B------:R-:W-:Y:S05]  /*9fa0*/  BRA `(.L_x_165) ;  /* 0xffffff8800e07947 */ /* 0x000fea000383ffff */
.L_x_47:
[----:B----4-:R-:W-:-:S07]  /*9fb0*/  MOV R0, UR5 ;  /* 0x0000000500007c02 */ /* 0x010fce0008000f00 */
.L_x_166:
[----:B-1----:R1:W2:Y:S02]  /*9fc0*/  SYNCS.PHASECHK.TRANS64.TRYWAIT P0, [R0+URZ], R3 ;  /* 0x00000003000075a7 */ /* 0x0022a400080011ff */
[----:B--2---:R-:W-:Y:S05]  /*9fd0*/  @!P0 NANOSLEEP.SYNCS 0x989680 ;  /* 0x009896800000895d */ /* 0x004fea0003900000 */
[----:B------:R-:W2:Y:S02]  /*9fe0*/  @!P0 SYNCS.PHASECHK.TRANS64 P0, [R0+URZ], R3 ;  /* 0x00000003000085a7 */ /* 0x000ea400080010ff */
[----:B--2---:R-:W-:Y:S05]  /*9ff0*/  @!P0 BRA `(.L_x_166) ;  /* 0xfffffffc00f08947 */ /* 0x004fea000383ffff */
[----:B------:R-:W-:Y:S05]  /*a000*/  BRA `(.L_x_167) ;  /* 0xffffff8800ec7947 */ /* 0x000fea000383ffff */
.L_x_48:
[----:B----4-:R-:W-:-:S07]  /*a010*/  MOV R0, UR5 ;  /* 0x0000000500007c02 */ /* 0x010fce0008000f00 */
.L_x_168:
[----:B-1----:R1:W2:Y:S02]  /*a020*/  SYNCS.PHASECHK.TRANS64.TRYWAIT P0, [R0+URZ], R3 ;  /* 0x00000003000075a7 */ /* 0x0022a400080011ff */
[----:B--2---:R-:W-:Y:S05]  /*a030*/  @!P0 NANOSLEEP.SYNCS 0x989680 ;  /* 0x009896800000895d */ /* 0x004fea0003900000 */
[----:B------:R-:W2:Y:S02]  /*a040*/  @!P0 SYNCS.PHASECHK.TRANS64 P0, [R0+URZ], R3 ;  /* 0x00000003000085a7 */ /* 0x000ea400080010ff */
[----:B--2---:R-:W-:Y:S05]  /*a050*/  @!P0 BRA `(.L_x_168) ;  /* 0xfffffffc00f08947 */ /* 0x004fea000383ffff */
[----:B------:R-:W-:Y:S05]  /*a060*/  BRA `(.L_x_169) ;  /* 0xffffff8800f87947 */ /* 0x000fea000383ffff */
.L_x_49:
[----:B----4-:R-:W-:-:S07]  /*a070*/  MOV R0, UR5 ;  /* 0x0000000500007c02 */ /* 0x010fce0008000f00 */
.L_x_170:
[----:B-1----:R1:W2:Y:S02]  /*a080*/  SYNCS.PHASECHK.TRANS64.TRYWAIT P0, [R0+URZ], R3 ;  /* 0x00000003000075a7 */ /* 0x0022a400080011ff */
[----:B--2---:R-:W-:Y:S05]  /*a090*/  @!P0 NANOSLEEP.SYNCS 0x989680 ;  /* 0x009896800000895d */ /* 0x004fea0003900000 */
[----:B------:R-:W2:Y:S02]  /*a0a0*/  @!P0 SYNCS.PHASECHK.TRANS64 P0, [R0+URZ], R3 ;  /* 0x00000003000085a7 */ /* 0x000ea400080010ff */
[----:B--2---:R-:W-:Y:S05]  /*a0b0*/  @!P0 BRA `(.L_x_170) ;  /* 0xfffffffc00f08947 */ /* 0x004fea000383ffff */
[----:B------:R-:W-:Y:S05]  /*a0c0*/  BRA `(.L_x_171) ;  /* 0xffffff8c00047947 */ /* 0x000fea000383ffff */
.L_x_50:
[----:B----4-:R-:W-:-:S07]  /*a0d0*/  MOV R0, UR5 ;  /* 0x0000000500007c02 */ /* 0x010fce0008000f00 */
.L_x_172:
[----:B-1----:R1:W2:Y:S02]  /*a0e0*/  SYNCS.PHASECHK.TRANS64.TRYWAIT P0, [R0+URZ], R3 ;  /* 0x00000003000075a7 */ /* 0x0022a400080011ff */
[----:B--2---:R-:W-:Y:S05]  /*a0f0*/  @!P0 NANOSLEEP.SYNCS 0x989680 ;  /* 0x009896800000895d */ /* 0x004fea0003900000 */
[----:B------:R-:W2:Y:S02]  /*a100*/  @!P0 SYNCS.PHASECHK.TRANS64 P0, [R0+URZ], R3 ;  /* 0x00000003000085a7 */ /* 0x000ea400080010ff */
[----:B--2---:R-:W-:Y:S05]  /*a110*/  @!P0 BRA `(.L_x_172) ;  /* 0xfffffffc00f08947 */ /* 0x004fea000383ffff */
[----:B------:R-:W-:Y:S05]  /*a120*/  BRA `(.L_x_173) ;  /* 0xffffff8c00107947 */ /* 0x000fea000383ffff */
.L_x_51:
[----:B----4-:R-:W-:-:S07]  /*a130*/  MOV R0, UR5 ;  /* 0x0000000500007c02 */ /* 0x010fce0008000f00 */
.L_x_174:
[----:B-1----:R1:W2:Y:S02]  /*a140*/  SYNCS.PHASECHK.TRANS64.TRYWAIT P0, [R0+URZ], R3 ;  /* 0x00000003000075a7 */ /* 0x0022a400080011ff */
[----:B--2---:R-:W-:Y:S05]  /*a150*/  @!P0 NANOSLEEP.SYNCS 0x989680 ;  /* 0x009896800000895d */ /* 0x004fea0003900000 */
[----:B------:R-:W2:Y:S02]  /*a160*/  @!P0 SYNCS.PHASECHK.TRANS64 P0, [R0+URZ], R3 ;  /* 0x00000003000085a7 */ /* 0x000ea400080010ff */
[----:B--2---:R-:W-:Y:S05]  /*a170*/  @!P0 BRA `(.L_x_174) ;  /* 0xfffffffc00f08947 */ /* 0x004fea000383ffff */
[----:B------:R-:W-:Y:S05]  /*a180*/  BRA `(.L_x_175) ;  /* 0xffffff8c001c7947 */ /* 0x000fea000383ffff */
.L_x_52:
[----:B----4-:R-:W-:-:S07]  /*a190*/  MOV R0, UR5 ;  /* 0x0000000500007c02 */ /* 0x010fce0008000f00 */
.L_x_176:
[----:B-1----:R1:W2:Y:S02]  /*a1a0*/  SYNCS.PHASECHK.TRANS64.TRYWAIT P0, [R0+URZ], R3 ;  /* 0x00000003000075a7 */ /* 0x0022a400080011ff */
[----:B--2---:R-:W-:Y:S05]  /*a1b0*/  @!P0 NANOSLEEP.SYNCS 0x989680 ;  /* 0x009896800000895d */ /* 0x004fea0003900000 */
[----:B------:R-:W2:Y:S02]  /*a1c0*/  @!P0 SYNCS.PHASECHK.TRANS64 P0, [R0+URZ], R3 ;  /* 0x00000003000085a7 */ /* 0x000ea400080010ff */
[----:B--2---:R-:W-:Y:S05]  /*a1d0*/  @!P0 BRA `(.L_x_176) ;  /* 0xfffffffc00f08947 */ /* 0x004fea000383ffff */
[----:B------:R-:W-:Y:S05]  /*a1e0*/  BRA `(.L_x_177) ;  /* 0xffffff8c00287947 */ /* 0x000fea000383ffff */
.L_x_53:
[----:B----4-:R-:W-:-:S07]  /*a1f0*/  MOV R0, UR5 ;  /* 0x0000000500007c02 */ /* 0x010fce0008000f00 */
.L_x_178:
[----:B-1----:R1:W2:Y:S02]  /*a200*/  SYNCS.PHASECHK.TRANS64.TRYWAIT P0, [R0+URZ], R3 ;  /* 0x00000003000075a7 */ /* 0x0022a400080011ff */
[----:B--2---:R-:W-:Y:S05]  /*a210*/  @!P0 NANOSLEEP.SYNCS 0x989680 ;  /* 0x009896800000895d */ /* 0x004fea0003900000 */
[----:B------:R-:W2:Y:S02]  /*a220*/  @!P0 SYNCS.PHASECHK.TRANS64 P0, [R0+URZ], R3 ;  /* 0x00000003000085a7 */ /* 0x000ea400080010ff */
[----:B--2---:R-:W-:Y:S05]  /*a230*/  @!P0 BRA `(.L_x_178) ;  /* 0xfffffffc00f08947 */ /* 0x004fea000383ffff */
[----:B------:R-:W-:Y:S05]  /*a240*/  BRA `(.L_x_179) ;  /* 0xffffff8c00347947 */ /* 0x000fea000383ffff */
.L_x_54:
[----:B----4-:R-:W-:-:S07]  /*a250*/  MOV R0, UR5 ;  /* 0x0000000500007c02 */ /* 0x010fce0008000f00 */
.L_x_180:
[----:B-1----:R1:W2:Y:S02]  /*a260*/  SYNCS.PHASECHK.TRANS64.TRYWAIT P0, [R0+URZ], R3 ;  /* 0x00000003000075a7 */ /* 0x0022a400080011ff */
[----:B--2---:R-:W-:Y:S05]  /*a270*/  @!P0 NANOSLEEP.SYNCS 0x989680 ;  /* 0x009896800000895d */ /* 0x004fea0003900000 */
[----:B------:R-:W2:Y:S02]  /*a280*/  @!P0 SYNCS.PHASECHK.TRANS64 P0, [R0+URZ], R3 ;  /* 0x00000003000085a7 */ /* 0x000ea400080010ff */
[----:B--2---:R-:W-:Y:S05]  /*a290*/  @!P0 BRA `(.L_x_180) ;  /* 0xfffffffc00f08947 */ /* 0x004fea000383ffff */
[----:B------:R-:W-:Y:S05]  /*a2a0*/  BRA `(.L_x_181) ;  /* 0xffffff8c00407947 */ /* 0x000fea000383ffff */
.L_x_55:
[----:B----4-:R-:W-:-:S07]  /*a2b0*/  MOV R0, UR5 ;  /* 0x0000000500007c02 */ /* 0x010fce0008000f00 */
.L_x_182:
[----:B-1----:R1:W2:Y:S02]  /*a2c0*/  SYNCS.PHASECHK.TRANS64.TRYWAIT P0, [R0+URZ], R3 ;  /* 0x00000003000075a7 */ /* 0x0022a400080011ff */
[----:B--2---:R-:W-:Y:S05]  /*a2d0*/  @!P0 NANOSLEEP.SYNCS 0x989680 ;  /* 0x009896800000895d */ /* 0x004fea0003900000 */
[----:B------:R-:W2:Y:S02]  /*a2e0*/  @!P0 SYNCS.PHASECHK.TRANS64 P0, [R0+URZ], R3 ;  /* 0x00000003000085a7 */ /* 0x000ea400080010ff */
[----:B--2---:R-:W-:Y:S05]  /*a2f0*/  @!P0 BRA `(.L_x_182) ;  /* 0xfffffffc00f08947 */ /* 0x004fea000383ffff */
[----:B------:R-:W-:Y:S05]  /*a300*/  BRA `(.L_x_183) ;  /* 0xffffff8c004c7947 */ /* 0x000fea000383ffff */
.L_x_58:
[----:B-1----:R1:W2:Y:S02]  /*a310*/  SYNCS.PHASECHK.TRANS64.TRYWAIT P0, [R0+URZ+0x1f0], R4 ;  /* 0x0001f004000075a7 */ /* 0x0022a400080011ff */
[----:B--2---:R-:W-:Y:S05]  /*a320*/  @!P0 NANOSLEEP.SYNCS 0x989680 ;  /* 0x009896800000895d */ /* 0x004fea0003900000 */
[----:B------:R-:W2:Y:S02]  /*a330*/  @!P0 SYNCS.PHASECHK.TRANS64 P0, [R0+URZ+0x1f0], R4 ;  /* 0x0001f004000085a7 */ /* 0x000ea400080010ff */
[----:B--2---:R-:W-:Y:S05]  /*a340*/  @!P0 BRA `(.L_x_58) ;  /* 0xfffffffc00f08947 */ /* 0x004fea000383ffff */
[----:B------:R-:W-:Y:S05]  /*a350*/  BRA `(.L_x_184) ;  /* 0xffffff8c00a87947 */ /* 0x000fea000383ffff */
.L_x_59:
[----:B------:R-:W-:-:S07]  /*a360*/  MOV R0, UR5 ;  /* 0x0000000500007c02 */ /* 0x000fce0008000f00 */
.L_x_185:
[----:B-1----:R1:W2:Y:S02]  /*a370*/  SYNCS.PHASECHK.TRANS64.TRYWAIT P0, [R0+URZ+0x1a0], R5 ;  /* 0x0001a005000075a7 */ /* 0x0022a400080011ff */
[----:B--2---:R-:W-:Y:S05]  /*a380*/  @!P0 NANOSLEEP.SYNCS 0x989680 ;  /* 0x009896800000895d */ /* 0x004fea0003900000 */
[----:B------:R-:W2:Y:S02]  /*a390*/  @!P0 SYNCS.PHASECHK.TRANS64 P0, [R0+URZ+0x1a0], R5 ;  /* 0x0001a005000085a7 */ /* 0x000ea400080010ff */
[----:B--2---:R-:W-:Y:S05]  /*a3a0*/  @!P0 BRA `(.L_x_185) ;  /* 0xfffffffc00f08947 */ /* 0x004fea000383ffff */
[----:B------:R-:W-:Y:S05]  /*a3b0*/  BRA `(.L_x_186) ;  /* 0xffffff8c00b87947 */ /* 0x000fea000383ffff */
.L_x_60:
[----:B-1----:R1:W2:Y:S02]  /*a3c0*/  SYNCS.PHASECHK.TRANS64.TRYWAIT P1, [R0+URZ+0x190], R4 ;  /* 0x00019004000075a7 */ /* 0x0022a400080211ff */
[----:B--2---:R-:W-:Y:S05]  /*a3d0*/  @!P1 NANOSLEEP.SYNCS 0x989680 ;  /* 0x009896800000995d */ /* 0x004fea0003900000 */
[----:B------:R-:W2:Y:S02]  /*a3e0*/  @!P1 SYNCS.PHASECHK.TRANS64 P1, [R0+URZ+0x190], R4 ;  /* 0x00019004000095a7 */ /* 0x000ea400080210ff */
[----:B--2---:R-:W-:Y:S05]  /*a3f0*/  @!P1 BRA `(.L_x_60) ;  /* 0xfffffffc00f09947 */ /* 0x004fea000383ffff */
[----:B------:R-:W-:Y:S05]  /*a400*/  BRA `(.L_x_187) ;  /* 0xffffff8c00e87947 */ /* 0x000fea000383ffff */
.L_x_63:
[----:B------:R-:W-:-:S07]  /*a410*/  MOV R0, UR5 ;  /* 0x0000000500007c02 */ /* 0x000fce0008000f00 */
.L_x_188:
[----:B-1----:R1:W2:Y:S02]  /*a420*/  SYNCS.PHASECHK.TRANS64.TRYWAIT P0, [R0+URZ+0x1a0], R2 ;  /* 0x0001a002000075a7 */ /* 0x0022a400080011ff */
[----:B--2---:R-:W-:Y:S05]  /*a430*/  @!P0 NANOSLEEP.SYNCS 0x989680 ;  /* 0x009896800000895d */ /* 0x004fea0003900000 */
[----:B------:R-:W2:Y:S02]  /*a440*/  @!P0 SYNCS.PHASECHK.TRANS64 P0, [R0+URZ+0x1a0], R2 ;  /* 0x0001a002000085a7 */ /* 0x000ea400080010ff */
[----:B--2---:R-:W-:Y:S05]  /*a450*/  @!P0 BRA `(.L_x_188) ;  /* 0xfffffffc00f08947 */ /* 0x004fea000383ffff */
[----:B------:R-:W-:Y:S05]  /*a460*/  BRA `(.L_x_62) ;  /* 0xffffff90003c7947 */ /* 0x000fea000383ffff */
.L_x_70:
[----:B-1----:R1:W2:Y:S02]  /*a470*/  SYNCS.PHASECHK.TRANS64.TRYWAIT P1, [R0+URZ+0x190], R2 ;  /* 0x00019002000075a7 */ /* 0x0022a400080211ff */
[----:B--2---:R-:W-:Y:S05]  /*a480*/  @!P1 NANOSLEEP.SYNCS 0x989680 ;  /* 0x009896800000995d */ /* 0x004fea0003900000 */
[----:B------:R-:W2:Y:S02]  /*a490*/  @!P1 SYNCS.PHASECHK.TRANS64 P1, [R0+URZ+0x190], R2 ;  /* 0x00019002000095a7 */ /* 0x000ea400080210ff */
[----:B--2---:R-:W-:Y:S05]  /*a4a0*/  @!P1 BRA `(.L_x_70) ;  /* 0xfffffffc00f09947 */ /* 0x004fea000383ffff */
[----:B------:R-:W-:Y:S05]  /*a4b0*/  BRA `(.L_x_189) ;  /* 0xffffff9400907947 */ /* 0x000fea000383ffff */
.L_x_71:
[----:B------:R-:W-:-:S07]  /*a4c0*/  MOV R2, UR9 ;  /* 0x0000000900027c02 */ /* 0x000fce0008000f00 */
.L_x_190:
[----:B-1----:R1:W2:Y:S02]  /*a4d0*/  SYNCS.PHASECHK.TRANS64.TRYWAIT P0, [R2+URZ+0x1d0], R0 ;  /* 0x0001d000020075a7 */ /* 0x0022a400080011ff */
[----:B--2---:R-:W-:Y:S05]  /*a4e0*/  @!P0 NANOSLEEP.SYNCS 0x989680 ;  /* 0x009896800000895d */ /* 0x004fea0003900000 */
[----:B------:R-:W2:Y:S02]  /*a4f0*/  @!P0 SYNCS.PHASECHK.TRANS64 P0, [R2+URZ+0x1d0], R0 ;  /* 0x0001d000020085a7 */ /* 0x000ea400080010ff */
[----:B--2---:R-:W-:Y:S05]  /*a500*/  @!P0 BRA `(.L_x_190) ;  /* 0xfffffffc00f08947 */ /* 0x004fea000383ffff */
[----:B------:R-:W-:Y:S05]  /*a510*/  BRA `(.L_x_191) ;  /* 0xffffff9400c47947 */ /* 0x000fea000383ffff */
.L_x_74:
[----:B------:R-:W-:Y:S07]  /*a520*/  MOV R0, UR7 ;  /* 0x0000000700007c02 */ /* 0x000fee0008000f00 */
.L_x_192:
[----:B-1----:R1:W2:Y:S02]  /*a530*/  SYNCS.PHASECHK.TRANS64.TRYWAIT P0, [R0+URZ], R2 ;  /* 0x00000002000075a7 */ /* 0x0022a400080011ff */
[----:B--2---:R-:W-:Y:S05]  /*a540*/  @!P0 NANOSLEEP.SYNCS 0x989680 ;  /* 0x009896800000895d */ /* 0x004fea0003900000 */
[----:B------:R-:W2:Y:S02]  /*a550*/  @!P0 SYNCS.PHASECHK.TRANS64 P0, [R0+URZ], R2 ;  /* 0x00000002000085a7 */ /* 0x000ea400080010ff */
[----:B--2---:R-:W-:Y:S05]  /*a560*/  @!P0 BRA `(.L_x_192) ;  /* 0xfffffffc00f08947 */ /* 0x004fea000383ffff */
[----:B------:R-:W-:Y:S05]  /*a570*/  BRA `(.L_x_73) ;  /* 0xffffff9400fc7947 */ /* 0x000fea000383ffff */
.L_x_77:
[----:B------:R-:W-:-:S07]  /*a580*/  MOV R0, UR5 ;  /* 0x0000000500007c02 */ /* 0x000fce0008000f00 */
.L_x_193:
[----:B--2---:R2:W3:Y:S02]  /*a590*/  SYNCS.PHASECHK.TRANS64.TRYWAIT P0, [R0+URZ], R2 ;  /* 0x00000002000075a7 */ /* 0x0044e400080011ff */
[----:B---3--:R-:W-:Y:S05]  /*a5a0*/  @!P0 NANOSLEEP.SYNCS 0x989680 ;  /* 0x009896800000895d */ /* 0x008fea0003900000 */
[----:B------:R-:W3:Y:S02]  /*a5b0*/  @!P0 SYNCS.PHASECHK.TRANS64 P0, [R0+URZ], R2 ;  /* 0x00000002000085a7 */ /* 0x000ee400080010ff */
[----:B---3--:R-:W-:Y:S05]  /*a5c0*/  @!P0 BRA `(.L_x_193) ;  /* 0xfffffffc00f08947 */ /* 0x008fea000383ffff */
[----:B------:R-:W-:Y:S05]  /*a5d0*/  BRA `(.L_x_194) ;  /* 0xffffff9800a07947 */ /* 0x000fea000383ffff */
.L_x_78:
[----:B------:R-:W-:-:S07]  /*a5e0*/  MOV R0, UR5 ;  /* 0x0000000500007c02 */ /* 0x000fce0008000f00 */
.L_x_195:
[----:B--2---:R2:W3:Y:S02]  /*a5f0*/  SYNCS.PHASECHK.TRANS64.TRYWAIT P0, [R0+URZ], R3 ;  /* 0x00000003000075a7 */ /* 0x0044e400080011ff */
[----:B---3--:R-:W-:Y:S05]  /*a600*/  @!P0 NANOSLEEP.SYNCS 0x989680 ;  /* 0x009896800000895d */ /* 0x008fea0003900000 */
[----:B------:R-:W3:Y:S02]  /*a610*/  @!P0 SYNCS.PHASECHK.TRANS64 P0, [R0+URZ], R3 ;  /* 0x00000003000085a7 */ /* 0x000ee400080010ff */
[----:B---3--:R-:W-:Y:S05]  /*a620*/  @!P0 BRA `(.L_x_195) ;  /* 0xfffffffc00f08947 */ /* 0x008fea000383ffff */
[----:B------:R-:W-:Y:S05]  /*a630*/  BRA `(.L_x_196) ;  /* 0xffffff9800ac7947 */ /* 0x000fea000383ffff */
.L_x_79:
[----:B------:R-:W-:-:S07]  /*a640*/  MOV R0, UR5 ;  /* 0x0000000500007c02 */ /* 0x000fce0008000f00 */
.L_x_197:
[----:B--2---:R2:W3:Y:S02]  /*a650*/  SYNCS.PHASECHK.TRANS64.TRYWAIT P0, [R0+URZ], R3 ;  /* 0x00000003000075a7 */ /* 0x0044e400080011ff */
[----:B---3--:R-:W-:Y:S05]  /*a660*/  @!P0 NANOSLEEP.SYNCS 0x989680 ;  /* 0x009896800000895d */ /* 0x008fea0003900000 */
[----:B------:R-:W3:Y:S02]  /*a670*/  @!P0 SYNCS.PHASECHK.TRANS64 P0, [R0+URZ], R3 ;  /* 0x00000003000085a7 */ /* 0x000ee400080010ff */
[----:B---3--:R-:W-:Y:S05]  /*a680*/  @!P0 BRA `(.L_x_197) ;  /* 0xfffffffc00f08947 */ /* 0x008fea000383ffff */
[----:B------:R-:W-:Y:S05]  /*a690*/  BRA `(.L_x_198) ;  /* 0xffffff9800b87947 */ /* 0x000fea000383ffff */
.L_x_80:
[----:B--2---:R-:W-:-:S07]  /*a6a0*/  MOV R0, UR7 ;  /* 0x0000000700007c02 */ /* 0x004fce0008000f00 */
.L_x_199:
[----:B--2---:R2:W3:Y:S02]  /*a6b0*/  SYNCS.PHASECHK.TRANS64.TRYWAIT P0, [R0+URZ], R2 ;  /* 0x00000002000075a7 */ /* 0x0044e400080011ff */
[----:B---3--:R-:W-:Y:S05]  /*a6c0*/  @!P0 NANOSLEEP.SYNCS 0x989680 ;  /* 0x009896800000895d */ /* 0x008fea0003900000 */
[----:B------:R-:W3:Y:S02]  /*a6d0*/  @!P0 SYNCS.PHASECHK.TRANS64 P0, [R0+URZ], R2 ;  /* 0x00000002000085a7 */ /* 0x000ee400080010ff */
[----:B---3--:R-:W-:Y:S05]  /*a6e0*/  @!P0 BRA `(.L_x_199) ;  /* 0xfffffffc00f08947 */ /* 0x008fea000383ffff */
[----:B------:R-:W-:Y:S05]  /*a6f0*/  BRA `(.L_x_200) ;  /* 0xffffff9800c47947 */ /* 0x000fea000383ffff */
.L_x_85:
[----:B--2---:R2:W3:Y:S02]  /*a700*/  SYNCS.PHASECHK.TRANS64.TRYWAIT P0, [R0+URZ+0x190], R2 ;  /* 0x00019002000075a7 */ /* 0x0044e400080011ff */
[----:B---3--:R-:W-:Y:S05]  /*a710*/  @!P0 NANOSLEEP.SYNCS 0x989680 ;  /* 0x009896800000895d */ /* 0x008fea0003900000 */
[----:B------:R-:W3:Y:S02]  /*a720*/  @!P0 SYNCS.PHASECHK.TRANS64 P0, [R0+URZ+0x190], R2 ;  /* 0x00019002000085a7 */ /* 0x000ee400080010ff */
[----:B---3--:R-:W-:Y:S05]  /*a730*/  @!P0 BRA `(.L_x_85) ;  /* 0xfffffffc00f08947 */ /* 0x008fea000383ffff */
[----:B------:R-:W-:Y:S05]  /*a740*/  BRA `(.L_x_201) ;  /* 0xffffff9c00d07947 */ /* 0x000fea000383ffff */
.L_x_88:
[----:B------:R-:W-:Y:S07]  /*a750*/  MOV R0, UR7 ;  /* 0x0000000700007c02 */ /* 0x000fee0008000f00 */
.L_x_202:
[----:B--2---:R2:W3:Y:S02]  /*a760*/  SYNCS.PHASECHK.TRANS64.TRYWAIT P0, [R0+URZ+0x188], R2 ;  /* 0x00018802000075a7 */ /* 0x0044e400080011ff */
[----:B---3--:R-:W-:Y:S05]  /*a770*/  @!P0 NANOSLEEP.SYNCS 0x989680 ;  /* 0x009896800000895d */ /* 0x008fea0003900000 */
[----:B------:R-:W3:Y:S02]  /*a780*/  @!P0 SYNCS.PHASECHK.TRANS64 P0, [R0+URZ+0x188], R2 ;  /* 0x00018802000085a7 */ /* 0x000ee400080010ff */
[----:B---3--:R-:W-:Y:S05]  /*a790*/  @!P0 BRA `(.L_x_202) ;  /* 0xfffffffc00f08947 */ /* 0x008fea000383ffff */
[----:B------:R-:W-:Y:S05]  /*a7a0*/  BRA `(.L_x_87) ;  /* 0xffffffa000b07947 */ /* 0x000fea000383ffff */
.L_x_91:
[----:B------:R-:W-:Y:S07]  /*a7b0*/  MOV R0, UR7 ;  /* 0x0000000700007c02 */ /* 0x000fee0008000f00 */
.L_x_203:
[----:B-1----:R1:W2:Y:S02]  /*a7c0*/  SYNCS.PHASECHK.TRANS64.TRYWAIT P0, [R0+URZ+0x160], R14 ;  /* 0x0001600e000075a7 */ /* 0x0022a400080011ff */
[----:B--2---:R-:W-:Y:S05]  /*a7d0*/  @!P0 NANOSLEEP.SYNCS 0x989680 ;  /* 0x009896800000895d */ /* 0x004fea0003900000 */
[----:B------:R-:W2:Y:S02]  /*a7e0*/  @!P0 SYNCS.PHASECHK.TRANS64 P0, [R0+URZ+0x160], R14 ;  /* 0x0001600e000085a7 */ /* 0x000ea400080010ff */
[----:B--2---:R-:W-:Y:S05]  /*a7f0*/  @!P0 BRA `(.L_x_203) ;  /* 0xfffffffc00f08947 */ /* 0x004fea000383ffff */
[----:B------:R-:W-:Y:S05]  /*a800*/  BRA `(.L_x_204) ;  /* 0xffffffa400287947 */ /* 0x000fea000383ffff */
.L_x_92:
[----:B------:R-:W-:Y:S07]  /*a810*/  MOV R0, UR7 ;  /* 0x0000000700007c02 */ /* 0x000fee0008000f00 */
.L_x_205:
[----:B-1----:R1:W2:Y:S02]  /*a820*/  SYNCS.PHASECHK.TRANS64.TRYWAIT P0, [R0+URZ+0x168], R14 ;  /* 0x0001680e000075a7 */ /* 0x0022a400080011ff */
[----:B--2---:R-:W-:Y:S05]  /*a830*/  @!P0 NANOSLEEP.SYNCS 0x989680 ;  /* 0x009896800000895d */ /* 0x004fea0003900000 */
[----:B------:R-:W2:Y:S02]  /*a840*/  @!P0 SYNCS.PHASECHK.TRANS64 P0, [R0+URZ+0x168], R14 ;  /* 0x0001680e000085a7 */ /* 0x000ea400080010ff */
[----:B--2---:R-:W-:Y:S05]  /*a850*/  @!P0 BRA `(.L_x_205) ;  /* 0xfffffffc00f08947 */ /* 0x004fea000383ffff */
[----:B------:R-:W-:Y:S05]  /*a860*/  BRA `(.L_x_206) ;  /* 0xffffffa400607947 */ /* 0x000fea000383ffff */
.L_x_93:
[----:B------:R-:W-:Y:S07]  /*a870*/  MOV R0, UR7 ;  /* 0x0000000700007c02 */ /* 0x000fee0008000f00 */
.L_x_207:
[----:B-1----:R1:W2:Y:S02]  /*a880*/  SYNCS.PHASECHK.TRANS64.TRYWAIT P0, [R0+URZ+0x170], R14 ;  /* 0x0001700e000075a7 */ /* 0x0022a400080011ff */
[----:B--2---:R-:W-:Y:S05]  /*a890*/  @!P0 NANOSLEEP.SYNCS 0x989680 ;  /* 0x009896800000895d */ /* 0x004fea0003900000 */
[----:B------:R-:W2:Y:S02]  /*a8a0*/  @!P0 SYNCS.PHASECHK.TRANS64 P0, [R0+URZ+0x170], R14 ;  /* 0x0001700e000085a7 */ /* 0x000ea400080010ff */
[----:B--2---:R-:W-:Y:S05]  /*a8b0*/  @!P0 BRA `(.L_x_207) ;  /* 0xfffffffc00f08947 */ /* 0x004fea000383ffff */
[----:B------:R-:W-:Y:S05]  /*a8c0*/  BRA `(.L_x_208) ;  /* 0xffffffa400a47947 */ /* 0x000fea000383ffff */
.L_x_94:
[----:B------:R-:W-:Y:S07]  /*a8d0*/  MOV R0, UR7 ;  /* 0x0000000700007c02 */ /* 0x000fee0008000f00 */
.L_x_209:
[----:B-1----:R1:W2:Y:S02]  /*a8e0*/  SYNCS.PHASECHK.TRANS64.TRYWAIT P0, [R0+URZ+0x178], R14 ;  /* 0x0001780e000075a7 */ /* 0x0022a400080011ff */
[----:B--2---:R-:W-:Y:S05]  /*a8f0*/  @!P0 NANOSLEEP.SYNCS 0x989680 ;  /* 0x009896800000895d */ /* 0x004fea0003900000 */
[----:B------:R-:W2:Y:S02]  /*a900*/  @!P0 SYNCS.PHASECHK.TRANS64 P0, [R0+URZ+0x178], R14 ;  /* 0x0001780e000085a7 */ /* 0x000ea400080010ff */
[----:B--2---:R-:W-:Y:S05]  /*a910*/  @!P0 BRA `(.L_x_209) ;  /* 0xfffffffc00f08947 */ /* 0x004fea000383ffff */
[----:B------:R-:W-:Y:S05]  /*a920*/  BRA `(.L_x_210) ;  /* 0xffffffa800287947 */ /* 0x000fea000383ffff */
.L_x_96:
[----:B------:R-:W-:-:S07]  /*a930*/  MOV R0, UR7 ;  /* 0x0000000700007c02 */ /* 0x000fce0008000f00 */
.L_x_211:
[----:B-1----:R1:W3:Y:S02]  /*a940*/  SYNCS.PHASECHK.TRANS64.TRYWAIT P0, [R0+URZ+0x160], R2 ;  /* 0x00016002000075a7 */ /* 0x0022e400080011ff */
[----:B---3--:R-:W-:Y:S05]  /*a950*/  @!P0 NANOSLEEP.SYNCS 0x989680 ;  /* 0x009896800000895d */ /* 0x008fea0003900000 */
[----:B------:R-:W3:Y:S02]  /*a960*/  @!P0 SYNCS.PHASECHK.TRANS64 P0, [R0+URZ+0x160], R2 ;  /* 0x00016002000085a7 */ /* 0x000ee400080010ff */
[----:B---3--:R-:W-:Y:S05]  /*a970*/  @!P0 BRA `(.L_x_211) ;  /* 0xfffffffc00f08947 */ /* 0x008fea000383ffff */
[----:B------:R-:W-:Y:S05]  /*a980*/  BRA `(.L_x_212) ;  /* 0xffffffa800987947 */ /* 0x000fea000383ffff */
.L_x_97:
[----:B-1----:R-:W-:-:S07]  /*a990*/  MOV R0, UR7 ;  /* 0x0000000700007c02 */ /* 0x002fce0008000f00 */
.L_x_213:
[----:B-1----:R1:W3:Y:S02]  /*a9a0*/  SYNCS.PHASECHK.TRANS64.TRYWAIT P0, [R0+URZ+0x168], R2 ;  /* 0x00016802000075a7 */ /* 0x0022e400080011ff */
[----:B---3--:R-:W-:Y:S05]  /*a9b0*/  @!P0 NANOSLEEP.SYNCS 0x989680 ;  /* 0x009896800000895d */ /* 0x008fea0003900000 */
[----:B------:R-:W3:Y:S02]  /*a9c0*/  @!P0 SYNCS.PHASECHK.TRANS64 P0, [R0+URZ+0x168], R2 ;  /* 0x00016802000085a7 */ /* 0x000ee400080010ff */
[----:B---3--:R-:W-:Y:S05]  /*a9d0*/  @!P0 BRA `(.L_x_213) ;  /* 0xfffffffc00f08947 */ /* 0x008fea000383ffff */
[----:B------:R-:W-:Y:S05]  /*a9e0*/  BRA `(.L_x_214) ;  /* 0xffffffa800887947 */ /* 0x000fea000383ffff */
.L_x_98:
[----:B-1----:R-:W-:-:S07]  /*a9f0*/  MOV R0, UR7 ;  /* 0x0000000700007c02 */ /* 0x002fce0008000f00 */
.L_x_215:
[----:B-1----:R1:W3:Y:S02]  /*aa00*/  SYNCS.PHASECHK.TRANS64.TRYWAIT P0, [R0+URZ+0x170], R2 ;  /* 0x00017002000075a7 */ /* 0x0022e400080011ff */
[----:B---3--:R-:W-:Y:S05]  /*aa10*/  @!P0 NANOSLEEP.SYNCS 0x989680 ;  /* 0x009896800000895d */ /* 0x008fea0003900000 */
[----:B------:R-:W3:Y:S02]  /*aa20*/  @!P0 SYNCS.PHASECHK.TRANS64 P0, [R0+URZ+0x170], R2 ;  /* 0x00017002000085a7 */ /* 0x000ee400080010ff */
[----:B---3--:R-:W-:Y:S05]  /*aa30*/  @!P0 BRA `(.L_x_215) ;  /* 0xfffffffc00f08947 */ /* 0x008fea000383ffff */
[----:B------:R-:W-:Y:S05]  /*aa40*/  BRA `(.L_x_216) ;  /* 0xffffffa800787947 */ /* 0x000fea000383ffff */
.L_x_100:
[----:B--2---:R2:W4:Y:S02]  /*aa50*/  SYNCS.PHASECHK.TRANS64.TRYWAIT P0, [R0+URZ+0x190], R2 ;  /* 0x00019002000075a7 */ /* 0x00452400080011ff */
[----:B----4-:R-:W-:Y:S05]  /*aa60*/  @!P0 NANOSLEEP.SYNCS 0x989680 ;  /* 0x009896800000895d */ /* 0x010fea0003900000 */
[----:B------:R-:W4:Y:S02]  /*aa70*/  @!P0 SYNCS.PHASECHK.TRANS64 P0, [R0+URZ+0x190], R2 ;  /* 0x00019002000085a7 */ /* 0x000f2400080010ff */
[----:B----4-:R-:W-:Y:S05]  /*aa80*/  @!P0 BRA `(.L_x_100) ;  /* 0xfffffffc00f08947 */ /* 0x010fea000383ffff */
[----:B------:R-:W-:Y:S05]  /*aa90*/  BRA `(.L_x_217) ;  /* 0xffffffac00447947 */ /* 0x000fea000383ffff */
.L_x_111:
[----:B-1----:R1:W3:Y:S02]  /*aaa0*/  SYNCS.PHASECHK.TRANS64.TRYWAIT P1, [R2+URZ+0x140], R0 ;  /* 0x00014000020075a7 */ /* 0x0022e400080211ff */
[----:B---3--:R-:W-:Y:S05]  /*aab0*/  @!P1 NANOSLEEP.SYNCS 0x989680 ;  /* 0x009896800000995d */ /* 0x008fea0003900000 */
[----:B------:R-:W3:Y:S02]  /*aac0*/  @!P1 SYNCS.PHASECHK.TRANS64 P1, [R2+URZ+0x140], R0 ;  /* 0x00014000020095a7 */ /* 0x000ee400080210ff */
[----:B---3--:R-:W-:Y:S05]  /*aad0*/  @!P1 BRA `(.L_x_111) ;  /* 0xfffffffc00f09947 */ /* 0x008fea000383ffff */
[----:B------:R-:W-:Y:S05]  /*aae0*/  BRA `(.L_x_110) ;  /* 0xffffffb8005c7947 */ /* 0x000fea000383ffff */
.L_x_113:
[----:B-1----:R1:W2:Y:S02]  /*aaf0*/  SYNCS.PHASECHK.TRANS64.TRYWAIT P0, [R113+URZ+0x1b0], R3 ;  /* 0x0001b003710075a7 */ /* 0x0022a400080011ff */
[----:B--2---:R-:W-:Y:S05]  /*ab00*/  @!P0 NANOSLEEP.SYNCS 0x989680 ;  /* 0x009896800000895d */ /* 0x004fea0003900000 */
[----:B------:R-:W2:Y:S02]  /*ab10*/  @!P0 SYNCS.PHASECHK.TRANS64 P0, [R113+URZ+0x1b0], R3 ;  /* 0x0001b003710085a7 */ /* 0x000ea400080010ff */
[----:B--2---:R-:W-:Y:S05]  /*ab20*/  @!P0 BRA `(.L_x_113) ;  /* 0xfffffffc00f08947 */ /* 0x004fea000383ffff */
[----:B------:R-:W-:Y:S05]  /*ab30*/  BRA `(.L_x_112) ;  /* 0xffffffb800b07947 */ /* 0x000fea000383ffff */
.L_x_121:
[----:B--2---:R2:W3:Y:S02]  /*ab40*/  SYNCS.PHASECHK.TRANS64.TRYWAIT P0, [R0+URZ+0x140], R3 ;  /* 0x00014003000075a7 */ /* 0x0044e400080011ff */
[----:B---3--:R-:W-:Y:S05]  /*ab50*/  @!P0 NANOSLEEP.SYNCS 0x989680 ;  /* 0x009896800000895d */ /* 0x008fea0003900000 */
[----:B------:R-:W3:Y:S02]  /*ab60*/  @!P0 SYNCS.PHASECHK.TRANS64 P0, [R0+URZ+0x140], R3 ;  /* 0x00014003000085a7 */ /* 0x000ee400080010ff */
[----:B---3--:R-:W-:Y:S05]  /*ab70*/  @!P0 BRA `(.L_x_121) ;  /* 0xfffffffc00f08947 */ /* 0x008fea000383ffff */
[----:B------:R-:W-:Y:S05]  /*ab80*/  BRA `(.L_x_120) ;  /* 0xffffffc400a07947 */ /* 0x000fea000383ffff */
.L_x_129:
[----:B--2---:R2:W3:Y:S02]  /*ab90*/  SYNCS.PHASECHK.TRANS64.TRYWAIT P0, [R0+URZ+0x140], R4 ;  /* 0x00014004000075a7 */ /* 0x0044e400080011ff */
[----:B---3--:R-:W-:Y:S05]  /*aba0*/  @!P0 NANOSLEEP.SYNCS 0x989680 ;  /* 0x009896800000895d */ /* 0x008fea0003900000 */
[----:B------:R-:W3:Y:S02]  /*abb0*/  @!P0 SYNCS.PHASECHK.TRANS64 P0, [R0+URZ+0x140], R4 ;  /* 0x00014004000085a7 */ /* 0x000ee400080010ff */
[----:B---3--:R-:W-:Y:S05]  /*abc0*/  @!P0 BRA `(.L_x_129) ;  /* 0xfffffffc00f08947 */ /* 0x008fea000383ffff */
[----:B------:R-:W-:Y:S05]  /*abd0*/  BRA `(.L_x_128) ;  /* 0xffffffd000e47947 */ /* 0x000fea000383ffff */
.L_x_137:
[----:B--2---:R2:W3:Y:S02]  /*abe0*/  SYNCS.PHASECHK.TRANS64.TRYWAIT P0, [R0+URZ+0x140], R4 ;  /* 0x00014004000075a7 */ /* 0x0044e400080011ff */
[----:B---3--:R-:W-:Y:S05]  /*abf0*/  @!P0 NANOSLEEP.SYNCS 0x989680 ;  /* 0x009896800000895d */ /* 0x008fea0003900000 */
[----:B------:R-:W3:Y:S02]  /*ac00*/  @!P0 SYNCS.PHASECHK.TRANS64 P0, [R0+URZ+0x140], R4 ;  /* 0x00014004000085a7 */ /* 0x000ee400080010ff */
[----:B---3--:R-:W-:Y:S05]  /*ac10*/  @!P0 BRA `(.L_x_137) ;  /* 0xfffffffc00f08947 */ /* 0x008fea000383ffff */
[----:B------:R-:W-:Y:S05]  /*ac20*/  BRA `(.L_x_136) ;  /* 0xffffffe000347947 */ /* 0x000fea000383ffff */
        .weak           $__internal_0_$__cuda_sm10x_tcgen05_guardrail_trap_col_being_dealloced_not_returned_by_alloc
        .type           $__internal_0_$__cuda_sm10x_tcgen05_guardrail_trap_col_being_dealloced_not_returned_by_alloc,@function
        .size           $__internal_0_$__cuda_sm10x_tcgen05_guardrail_trap_col_being_dealloced_not_returned_by_alloc,($__internal_1_$__cuda_sm10x_tcgen05_guardrail_trap_phase_invalid_during_alloc - $__internal_0_$__cuda_sm10x_tcgen05_guardrail_trap_col_being_dealloced_not_returned_by_alloc)
$__internal_0_$__cuda_sm10x_tcgen05_guardrail_trap_col_being_dealloced_not_returned_by_alloc:
[----:B------:R-:W-:Y:S05]  /*ac30*/  BPT.TRAP 0x1 ;  /* 0x000000040000795c */ /* 0x000fea0000300000 */
[----:B------:R-:W-:-:S04]  /*ac40*/  HFMA2 R3, -RZ, RZ, 0, 0 ;  /* 0x00000000ff037431 */ /* 0x000fc800000001ff */
[----:B------:R-:W-:Y:S05]  /*ac50*/  RET.REL.NODEC R2 `(_ZN7cutlass13device_kernelINS_4gemm6kernel13GemmUniversalIN4cute5tupleIJiiiiEEENS1_10collective13CollectiveMmaINS1_35MainloopSm100TmaUmmaWarpSpecializedILi20ELi2ELi4ENS5_IJNS4_1CILi1EEESB_SB_EEEEENS5_IJNSA_ILi64EEENSA_ILi256EEENSA_ILi32EEEEEENS_12float_e5m2_tENS5_IJSB_llEEENS_12float_e4m3_tESJ_NS4_8TiledMMAINS4_8MMA_AtomIJNS4_10MMA_TraitsINS4_19SM100_MMA_F8F6F4_SSEJSI_SK_fSE_SF_NS4_17integral_constantINS4_4UMMA5MajorELSR_1EEESS_NSP_INSQ_7ScaleInELST_0EEESU_EEEEEENS4_6LayoutISC_NS5_IJNSA_ILi0EEESY_SY_EEEEENS5_IJNS4_10UnderscoreES11_S11_EEEEENS4_13SM90_TMA_LOADENS4_14ComposedLayoutINS4_7SwizzleILi2ELi4ELi3EEENS4_18smem_ptr_flag_bitsILi8EEENSX_INS5_IJSE_NSA_ILi8EEEEEENS5_IJSB_SE_EEEEEEEvNS4_8identityES14_NS15_INS16_ILi3ELi4ELi3EEES19_NSX_INS5_IJNSA_ILi128EEES1A_EEENS5_IJSB_S1H_EEEEEEEvS1F_EENS_8epilogue10collective18CollectiveEpilogueINS1N_23Sm100TmaWarpSpecializedILi4ELi2ELi32ELb0ELb0EEEJSH_NS5_IJNSX_ISE_SB_EES1S_EEESI_NS5_IJlSB_lEEESI_S1U_NS1N_6fusion15FusionCallbacksIS1R_NS1V_17LinearCombinationISI_fSI_fLNS_15FloatRoundStyleE2EEESH_S1T_JEEENS4_5SM1004TMEM4LOAD26SM100_TMEM_LOAD_16dp32b32xES14_NS15_IS17_S19_NSX_INS5_IJS1A_SE_EEENS5_IJSE_SB_EEEEEEENS4_39AutoVectorizingCopyWithAssumedAlignmentILi128EEENS4_14SM90_TMA_STOREES28_S2A_S2A_EEEvvEEEEvNT_6ParamsE) ;  /* 0xffffff5002e87950 */ /* 0x000fea0003c3ffff */
        .weak           $__internal_1_$__cuda_sm10x_tcgen05_guardrail_trap_phase_invalid_during_alloc
        .type           $__internal_1_$__cuda_sm10x_tcgen05_guardrail_trap_phase_invalid_during_alloc,@function
        .size           $__internal_1_$__cuda_sm10x_tcgen05_guardrail_trap_phase_invalid_during_alloc,($__internal_2_$__cuda_sm10x_tcgen05_guardrail_trap_unallocated_columns_being_dealloced - $__internal_1_$__cuda_sm10x_tcgen05_guardrail_trap_phase_invalid_during_alloc)
$__internal_1_$__cuda_sm10x_tcgen05_guardrail_trap_phase_invalid_during_alloc:
[----:B------:R-:W-:Y:S05]  /*ac60*/  BPT.TRAP 0x1 ;  /* 0x000000040000795c */ /* 0x000fea0000300000 */
[----:B------:R-:W-:-:S04]  /*ac70*/  MOV R3, 0x0 ;  /* 0x0000000000037802 */ /* 0x000fc80000000f00 */
[----:B------:R-:W-:Y:S05]  /*ac80*/  RET.REL.NODEC R2 `(_ZN7cutlass13device_kernelINS_4gemm6kernel13GemmUniversalIN4cute5tupleIJiiiiEEENS1_10collective13CollectiveMmaINS1_35MainloopSm100TmaUmmaWarpSpecializedILi20ELi2ELi4ENS5_IJNS4_1CILi1EEESB_SB_EEEEENS5_IJNSA_ILi64EEENSA_ILi256EEENSA_ILi32EEEEEENS_12float_e5m2_tENS5_IJSB_llEEENS_12float_e4m3_tESJ_NS4_8TiledMMAINS4_8MMA_AtomIJNS4_10MMA_TraitsINS4_19SM100_MMA_F8F6F4_SSEJSI_SK_fSE_SF_NS4_17integral_constantINS4_4UMMA5MajorELSR_1EEESS_NSP_INSQ_7ScaleInELST_0EEESU_EEEEEENS4_6LayoutISC_NS5_IJNSA_ILi0EEESY_SY_EEEEENS5_IJNS4_10UnderscoreES11_S11_EEEEENS4_13SM90_TMA_LOADENS4_14ComposedLayoutINS4_7SwizzleILi2ELi4ELi3EEENS4_18smem_ptr_flag_bitsILi8EEENSX_INS5_IJSE_NSA_ILi8EEEEEENS5_IJSB_SE_EEEEEEEvNS4_8identityES14_NS15_INS16_ILi3ELi4ELi3EEES19_NSX_INS5_IJNSA_ILi128EEES1A_EEENS5_IJSB_S1H_EEEEEEEvS1F_EENS_8epilogue10collective18CollectiveEpilogueINS1N_23Sm100TmaWarpSpecializedILi4ELi2ELi32ELb0ELb0EEEJSH_NS5_IJNSX_ISE_SB_EES1S_EEESI_NS5_IJlSB_lEEESI_S1U_NS1N_6fusion15FusionCallbacksIS1R_NS1V_17LinearCombinationISI_fSI_fLNS_15FloatRoundStyleE2EEESH_S1T_JEEENS4_5SM1004TMEM4LOAD26SM100_TMEM_LOAD_16dp32b32xES14_NS15_IS17_S19_NSX_INS5_IJS1A_SE_EEENS5_IJSE_SB_EEEEEEENS4_39AutoVectorizingCopyWithAssumedAlignmentILi128EEENS4_14SM90_TMA_STOREES28_S2A_S2A_EEEvvEEEEvNT_6ParamsE) ;  /* 0xffffff5002dc7950 */ /* 0x000fea0003c3ffff */
        .weak           $__internal_2_$__cuda_sm10x_tcgen05_guardrail_trap_unallocated_columns_being_dealloced
        .type           $__internal_2_$__cuda_sm10x_tcgen05_guardrail_trap_unallocated_columns_being_dealloced,@function
        .size           $__internal_2_$__cuda_sm10x_tcgen05_guardrail_trap_unallocated_columns_being_dealloced,(.L_x_219 - $__internal_2_$__cuda_sm10x_tcgen05_guardrail_trap_unallocated_columns_being_dealloced)
$__internal_2_$__cuda_sm10x_tcgen05_guardrail_trap_unallocated_columns_being_dealloced:
[----:B------:R-:W-:Y:S05]  /*ac90*/  BPT.TRAP 0x1 ;  /* 0x000000040000795c */ /* 0x000fea0000300000 */
[----:B------:R-:W-:-:S04]  /*aca0*/  HFMA2 R3, -RZ, RZ, 0, 0 ;  /* 0x00000000ff037431 */ /* 0x000fc800000001ff */
[----:B------:R-:W-:Y:S05]  /*acb0*/  RET.REL.NODEC R2 `(_ZN7cutlass13device_kernelINS_4gemm6kernel13GemmUniversalIN4cute5tupleIJiiiiEEENS1_10collective13CollectiveMmaINS1_35MainloopSm100TmaUmmaWarpSpecializedILi20ELi2ELi4ENS5_IJNS4_1CILi1EEESB_SB_EEEEENS5_IJNSA_ILi64EEENSA_ILi256EEENSA_ILi32EEEEEENS_12float_e5m2_tENS5_IJSB_llEEENS_12float_e4m3_tESJ_NS4_8TiledMMAINS4_8MMA_AtomIJNS4_10MMA_TraitsINS4_19SM100_MMA_F8F6F4_SSEJSI_SK_fSE_SF_NS4_17integral_constantINS4_4UMMA5MajorELSR_1EEESS_NSP_INSQ_7ScaleInELST_0EEESU_EEEEEENS4_6LayoutISC_NS5_IJNSA_ILi0EEESY_SY_EEEEENS5_IJNS4_10UnderscoreES11_S11_EEEEENS4_13SM90_TMA_LOADENS4_14ComposedLayoutINS4_7SwizzleILi2ELi4ELi3EEENS4_18smem_ptr_flag_bitsILi8EEENSX_INS5_IJSE_NSA_ILi8EEEEEENS5_IJSB_SE_EEEEEEEvNS4_8identityES14_NS15_INS16_ILi3ELi4ELi3EEES19_NSX_INS5_IJNSA_ILi128EEES1A_EEENS5_IJSB_S1H_EEEEEEEvS1F_EENS_8epilogue10collective18CollectiveEpilogueINS1N_23Sm100TmaWarpSpecializedILi4ELi2ELi32ELb0ELb0EEEJSH_NS5_IJNSX_ISE_SB_EES1S_EEESI_NS5_IJlSB_lEEESI_S1U_NS1N_6fusion15FusionCallbacksIS1R_NS1V_17LinearCombinationISI_fSI_fLNS_15FloatRoundStyleE2EEESH_S1T_JEEENS4_5SM1004TMEM4LOAD26SM100_TMEM_LOAD_16dp32b32xES14_NS15_IS17_S19_NSX_INS5_IJS1A_SE_EEENS5_IJSE_SB_EEEEEEENS4_39AutoVectorizingCopyWithAssumedAlignmentILi128EEENS4_14SM90_TMA_STOREES28_S2A_S2A_EEEvvEEEEvNT_6ParamsE) ;  /* 0xffffff5002d07950 */ /* 0x000fea0003c3ffff */
.L_x_218:
[----:B------:R-:W-:-:S00]  /*acc0*/  BRA `(.L_x_218) ;  /* 0xfffffffc00fc7947 */ /* 0x000fc0000383ffff */
[----:B------:R-:W-:-:S00]  /*acd0*/  NOP ;  /* 0x0000000000007918 */ /* 0x000fc00000000000 */
        /* <DEDUP_REMOVED lines=10> */
.L_x_219:


//--------------------- .nv.global.init           --------------------------
	.section	.nv.global.init,"aw",@progbits
.nv.global.init:
	.type		$str$27,@object
	.size		$str$27,($str$28 - $str$27)
$str$27:
        /*0000*/ 	.byte	0x28, 0x61, 0x64, 0x64, 0x72, 0x65, 0x73, 0x73, 0x20, 0x26, 0x20, 0x6d, 0x61, 0x73, 0x6b, 0x29
        /*0010*/ 	.byte	0x20, 0x3d, 0x3d, 0x20, 0x30, 0x00
	.type		$str$28,@object
	.size		$str$28,($str$26 - $str$28)
$str$28:
        /*0016*/ 	.byte	0x2f, 0x74, 0x6d, 0x70, 0x2f, 0x63, 0x75, 0x74, 0x6c, 0x61, 0x73, 0x73, 0x5f, 0x73, 0x77, 0x65
        /*0026*/ 	.byte	0x65, 0x70, 0x5f, 0x73, 0x72, 0x63, 0x2f, 0x69, 0x6e, 0x63, 0x6c, 0x75, 0x64, 0x65, 0x2f, 0x63
        /*0036*/ 	.byte	0x75, 0x74, 0x65, 0x2f, 0x70, 0x6f, 0x69, 0x6e, 0x74, 0x65, 0x72, 0x5f, 0x66, 0x6c, 0x61, 0x67
        /*0046*/ 	.byte	0x67, 0x65, 0x64, 0x2e, 0x68, 0x70, 0x70, 0x00
	.type		$str$26,@object
	.size		$str$26,($str$25 - $str$26)
$str$26:
        /*004e*/ 	.byte	0x2f, 0x74, 0x6d, 0x70, 0x2f, 0x63, 0x75, 0x74, 0x6c, 0x61, 0x73, 0x73, 0x5f, 0x73, 0x77, 0x65
        /*005e*/ 	.byte	0x65, 0x70, 0x5f, 0x73, 0x72, 0x63, 0x2f, 0x69, 0x6e, 0x63, 0x6c, 0x75, 0x64, 0x65, 0x2f, 0x63
        /*006e*/ 	.byte	0x75, 0x74, 0x65, 0x2f, 0x61, 0x74, 0x6f, 0x6d, 0x2f, 0x63, 0x6f, 0x70, 0x79, 0x5f, 0x74, 0x72
        /*007e*/ 	.byte	0x61, 0x69, 0x74, 0x73, 0x5f, 0x73, 0x6d, 0x31, 0x30, 0x30, 0x2e, 0x68, 0x70, 0x70, 0x00
	.type		$str$25,@object
	.size		$str$25,(__unnamed_1 - $str$25)
$str$25:
        /*008d*/ 	.byte	0x28, 0x28, 0x75, 0x69, 0x6e, 0x74, 0x33, 0x32, 0x5f, 0x74, 0x28, 0x74, 0x68, 0x72, 0x65, 0x61
        /*009d*/ 	.byte	0x64, 0x49, 0x64, 0x78, 0x2e, 0x78, 0x29, 0x20, 0x2f, 0x20, 0x33, 0x32, 0x29, 0x20, 0x25, 0x20
        /*00ad*/ 	.byte	0x34, 0x29, 0x20, 0x3d, 0x3d, 0x20, 0x28, 0x28, 0x28, 0x74, 0x6d, 0x65, 0x6d, 0x5f, 0x61, 0x64
        /*00bd*/ 	.byte	0x64, 0x72, 0x20, 0x3e, 0x3e, 0x20, 0x31, 0x36, 0x29, 0x20, 0x2f, 0x20, 0x33, 0x32, 0x29, 0x20
        /*00cd*/ 	.byte	0x25, 0x20, 0x34, 0x29, 0x00
	.type		__unnamed_1,@object
	.size		__unnamed_1,(__unnamed_2 - __unnamed_1)
__unnamed_1:
        /*00d2*/ 	.byte	0x61, 0x75, 0x74, 0x6f, 0x20, 0x63, 0x75, 0x74, 0x65, 0x3a, 0x3a, 0x61, 0x73, 0x5f, 0x70, 0x6f
        /* <DEDUP_REMOVED lines=24> */
        /*0262*/ 	.byte	0x3c, 0x34, 0x30, 0x39, 0x36, 0x3e, 0x3e, 0x3e, 0x3e, 0x5d, 0x00
	.type		__unnamed_2,@object
	.size		__unnamed_2,(__unnamed_3 - __unnamed_2)
__unnamed_2:
        /* <DEDUP_REMOVED lines=26> */
	.type		__unnamed_3,@object
	.size		__unnamed_3,(.L_3 - __unnamed_3)
__unnamed_3:
        /* <DEDUP_REMOVED lines=40> */
        /*0688*/ 	.byte	0x74, 0x65, 0x3a, 0x3a, 0x43, 0x3c, 0x30, 0x3e, 0x3e, 0x3e, 0x3e, 0x5d, 0x00
.L_3:


//--------------------- .nv.shared._ZN7cutlass13device_kernelINS_4gemm6kernel13GemmUniversalIN4cute5tupleIJiiiiEEENS1_10collective13CollectiveMmaINS1_35MainloopSm100TmaUmmaWarpSpecializedILi20ELi2ELi4ENS5_IJNS4_1CILi1EEESB_SB_EEEEENS5_IJNSA_ILi64EEENSA_ILi256EEENSA_ILi32EEEEEENS_12float_e5m2_tENS5_IJSB_llEEENS_12float_e4m3_tESJ_NS4_8TiledMMAINS4_8MMA_AtomIJNS4_10MMA_TraitsINS4_19SM100_MMA_F8F6F4_SSEJSI_SK_fSE_SF_NS4_17integral_constantINS4_4UMMA5MajorELSR_1EEESS_NSP_INSQ_7ScaleInELST_0EEESU_EEEEEENS4_6LayoutISC_NS5_IJNSA_ILi0EEESY_SY_EEEEENS5_IJNS4_10UnderscoreES11_S11_EEEEENS4_13SM90_TMA_LOADENS4_14ComposedLayoutINS4_7SwizzleILi2ELi4ELi3EEENS4_18smem_ptr_flag_bitsILi8EEENSX_INS5_IJSE_NSA_ILi8EEEEEENS5_IJSB_SE_EEEEEEEvNS4_8identityES14_NS15_INS16_ILi3ELi4ELi3EEES19_NSX_INS5_IJNSA_ILi128EEES1A_EEENS5_IJSB_S1H_EEEEEEEvS1F_EENS_8epilogue10collective18CollectiveEpilogueINS1N_23Sm100TmaWarpSpecializedILi4ELi2ELi32ELb0ELb0EEEJSH_NS5_IJNSX_ISE_SB_EES1S_EEESI_NS5_IJlSB_lEEESI_S1U_NS1N_6fusion15FusionCallbacksIS1R_NS1V_17LinearCombinationISI_fSI_fLNS_15FloatRoundStyleE2EEESH_S1T_JEEENS4_5SM1004TMEM4LOAD26SM100_TMEM_LOAD_16dp32b32xES14_NS15_IS17_S19_NSX_INS5_IJS1A_SE_EEENS5_IJSE_SB_EEEEEEENS4_39AutoVectorizingCopyWithAssumedAlignmentILi128EEENS4_14SM90_TMA_STOREES28_S2A_S2A_EEEvvEEEEvNT_6ParamsE --------------------------
	.section	.nv.shared._ZN7cutlass13device_kernelINS_4gemm6kernel13GemmUniversalIN4cute5tupleIJiiiiEEENS1_10collective13CollectiveMmaINS1_35MainloopSm100TmaUmmaWarpSpecializedILi20ELi2ELi4ENS5_IJNS4_1CILi1EEESB_SB_EEEEENS5_IJNSA_ILi64EEENSA_ILi256EEENSA_ILi32EEEEEENS_12float_e5m2_tENS5_IJSB_llEEENS_12float_e4m3_tESJ_NS4_8TiledMMAINS4_8MMA_AtomIJNS4_10MMA_TraitsINS4_19SM100_MMA_F8F6F4_SSEJSI_SK_fSE_SF_NS4_17integral_constantINS4_4UMMA5MajorELSR_1EEESS_NSP_INSQ_7ScaleInELST_0EEESU_EEEEEENS4_6LayoutISC_NS5_IJNSA_ILi0EEESY_SY_EEEEENS5_IJNS4_10UnderscoreES11_S11_EEEEENS4_13SM90_TMA_LOADENS4_14ComposedLayoutINS4_7SwizzleILi2ELi4ELi3EEENS4_18smem_ptr_flag_bitsILi8EEENSX_INS5_IJSE_NSA_ILi8EEEEEENS5_IJSB_SE_EEEEEEEvNS4_8identityES14_NS15_INS16_ILi3ELi4ELi3EEES19_NSX_INS5_IJNSA_ILi128EEES1A_EEENS5_IJSB_S1H_EEEEEEEvS1F_EENS_8epilogue10collective18CollectiveEpilogueINS1N_23Sm100TmaWarpSpecializedILi4ELi2ELi32ELb0ELb0EEEJSH_NS5_IJNSX_ISE_SB_EES1S_EEESI_NS5_IJlSB_lEEESI_S1U_NS1N_6fusion15FusionCallbacksIS1R_NS1V_17LinearCombinationISI_fSI_fLNS_15FloatRoundStyleE2EEESH_S1T_JEEENS4_5SM1004TMEM4LOAD26SM100_TMEM_LOAD_16dp32b32xES14_NS15_IS17_S19_NSX_INS5_IJS1A_SE_EEENS5_IJSE_SB_EEEEEEENS4_39AutoVectorizingCopyWithAssumedAlignmentILi128EEENS4_14SM90_TMA_STOREES28_S2A_S2A_EEEvvEEEEvNT_6ParamsE,"aw",@nobits
	.sectionflags	@""
	.align	16
	.zero		1024


//--------------------- .nv.shared.reserved.0     --------------------------
	.section	.nv.shared.reserved.0,"aw",@nobits
	.weak		__nv_reservedSMEM_offset_0_alias
	.size		__nv_reservedSMEM_offset_0_alias, 0, 64
	.other		__nv_reservedSMEM_offset_0_alias,@"STO_CUDA_RESERVED_SHARED STV_DEFAULT"
__nv_reservedSMEM_offset_0_alias:
	.zero		0
.nv.shared.reserved.0:
	.zero		64
	.weak		__nv_reservedSMEM_tcgen05_partition
	.type		__nv_reservedSMEM_tcgen05_partition,@object
	.size		__nv_reservedSMEM_tcgen05_partition,(.L_0 - __nv_reservedSMEM_tcgen05_partition)
__nv_reservedSMEM_tcgen05_partition:
	.zero		32
.L_0:


//--------------------- .nv.global                --------------------------
	.section	.nv.global,"aw",@nobits
.nv.global:
	.type		_ZN40_INTERNAL_df8c5e11_4_k_cu_a69b80ff_278264cute1_E,@object
	.size		_ZN40_INTERNAL_df8c5e11_4_k_cu_a69b80ff_278264cute1_E,(_ZN40_INTERNAL_df8c5e11_4_k_cu_a69b80ff_278264cuda3std3__45__cpo6cbeginE - _ZN40_INTERNAL_df8c5e11_4_k_cu_a69b80ff_278264cute1_E)
_ZN40_INTERNAL_df8c5e11_4_k_cu_a69b80ff_278264cute1_E:
	.zero		1
	.type		_ZN40_INTERNAL_df8c5e11_4_k_cu_a69b80ff_278264cuda3std3__45__cpo6cbeginE,@object
	.size		_ZN40_INTERNAL_df8c5e11_4_k_cu_a69b80ff_278264cuda3std3__45__cpo6cbeginE,(_ZN40_INTERNAL_df8c5e11_4_k_cu_a69b80ff_278264cuda3std3__48in_placeE - _ZN40_INTERNAL_df8c5e11_4_k_cu_a69b80ff_278264cuda3std3__45__cpo6cbeginE)
_ZN40_INTERNAL_df8c5e11_4_k_cu_a69b80ff_278264cuda3std3__45__cpo6cbeginE:
	.zero		1
	.type		_ZN40_INTERNAL_df8c5e11_4_k_cu_a69b80ff_278264cuda3std3__48in_placeE,@object
	.size		_ZN40_INTERNAL_df8c5e11_4_k_cu_a69b80ff_278264cuda3std3__48in_placeE,(_ZN40_INTERNAL_df8c5e11_4_k_cu_a69b80ff_278264cuda3std6ranges3__45__cpo9iter_moveE - _ZN40_INTERNAL_df8c5e11_4_k_cu_a69b80ff_278264cuda3std3__48in_placeE)
_ZN40_INTERNAL_df8c5e11_4_k_cu_a69b80ff_278264cuda3std3__48in_placeE:
	.zero		1
	.type		_ZN40_INTERNAL_df8c5e11_4_k_cu_a69b80ff_278264cuda3std6ranges3__45__cpo9iter_moveE,@object
	.size		_ZN40_INTERNAL_df8c5e11_4_k_cu_a69b80ff_278264cuda3std6ranges3__45__cpo9iter_moveE,(_ZN40_INTERNAL_df8c5e11_4_k_cu_a69b80ff_278264cuda3std3__45__cpo5beginE - _ZN40_INTERNAL_df8c5e11_4_k_cu_a69b80ff_278264cuda3std6ranges3__45__cpo9iter_moveE)
_ZN40_INTERNAL_df8c5e11_4_k_cu_a69b80ff_278264cuda3std6ranges3__45__cpo9iter_moveE:
	.zero		1
	.type		_ZN40_INTERNAL_df8c5e11_4_k_cu_a69b80ff_278264cuda3std3__45__cpo5beginE,@object
	.size		_ZN40_INTERNAL_df8c5e11_4_k_cu_a69b80ff_278264cuda3std3__45__cpo5beginE,(_ZN40_INTERNAL_df8c5e11_4_k_cu_a69b80ff_278264cuda3std3__442_GLOBAL__N__df8c5e11_4_k_cu_a69b80ff_278266ignoreE - _ZN40_INTERNAL_df8c5e11_4_k_cu_a69b80ff_278264cuda3std3__45__cpo5beginE)
_ZN40_INTERNAL_df8c5e11_4_k_cu_a69b80ff_278264cuda3std3__45__cpo5beginE:
	.zero		1
	.type		_ZN40_INTERNAL_df8c5e11_4_k_cu_a69b80ff_278264cuda3std3__442_GLOBAL__N__df8c5e11_4_k_cu_a69b80ff_278266ignoreE,@object
	.size		_ZN40_INTERNAL_df8c5e11_4_k_cu_a69b80ff_278264cuda3std3__442_GLOBAL__N__df8c5e11_4_k_cu_a69b80ff_278266ignoreE,(_ZN40_INTERNAL_df8c5e11_4_k_cu_a69b80ff_278264cute7productE - _ZN40_INTERNAL_df8c5e11_4_k_cu_a69b80ff_278264cuda3std3__442_GLOBAL__N__df8c5e11_4_k_cu_a69b80ff_278266ignoreE)
_ZN40_INTERNAL_df8c5e11_4_k_cu_a69b80ff_278264cuda3std3__442_GLOBAL__N__df8c5e11_4_k_cu_a69b80ff_278266ignoreE:
	.zero		1
	.type		_ZN40_INTERNAL_df8c5e11_4_k_cu_a69b80ff_278264cute7productE,@object
	.size		_ZN40_INTERNAL_df8c5e11_4_k_cu_a69b80ff_278264cute7productE,(_ZN40_INTERNAL_df8c5e11_4_k_cu_a69b80ff_278264cuda3std3__45__cpo3endE - _ZN40_INTERNAL_df8c5e11_4_k_cu_a69b80ff_278264cute7productE)
_ZN40_INTERNAL_df8c5e11_4_k_cu_a69b80ff_278264cute7productE:
	.zero		1
	.type		_ZN40_INTERNAL_df8c5e11_4_k_cu_a69b80ff_278264cuda3std3__45__cpo3endE,@object
	.size		_ZN40_INTERNAL_df8c5e11_4_k_cu_a69b80ff_278264cuda3std3__45__cpo3endE,(_ZN40_INTERNAL_df8c5e11_4_k_cu_a69b80ff_278264cuda3std3__419piecewise_constructE - _ZN40_INTERNAL_df8c5e11_4_k_cu_a69b80ff_278264cuda3std3__45__cpo3endE)
_ZN40_INTERNAL_df8c5e11_4_k_cu_a69b80ff_278264cuda3std3__45__cpo3endE:
	.zero		1
	.type		_ZN40_INTERNAL_df8c5e11_4_k_cu_a69b80ff_278264cuda3std3__419piecewise_constructE,@object
	.size		_ZN40_INTERNAL_df8c5e11_4_k_cu_a69b80ff_278264cuda3std3__419piecewise_constructE,(_ZN40_INTERNAL_df8c5e11_4_k_cu_a69b80ff_278264cuda3std3__45__cpo4cendE - _ZN40_INTERNAL_df8c5e11_4_k_cu_a69b80ff_278264cuda3std3__419piecewise_constructE)
_ZN40_INTERNAL_df8c5e11_4_k_cu_a69b80ff_278264cuda3std3__419piecewise_constructE:
	.zero		1
	.type		_ZN40_INTERNAL_df8c5e11_4_k_cu_a69b80ff_278264cuda3std3__45__cpo4cendE,@object
	.size		_ZN40_INTERNAL_df8c5e11_4_k_cu_a69b80ff_278264cuda3std3__45__cpo4cendE,(_ZN40_INTERNAL_df8c5e11_4_k_cu_a69b80ff_278264cuda3std6ranges3__45__cpo4swapE - _ZN40_INTERNAL_df8c5e11_4_k_cu_a69b80ff_278264cuda3std3__45__cpo4cendE)
_ZN40_INTERNAL_df8c5e11_4_k_cu_a69b80ff_278264cuda3std3__45__cpo4cendE:
	.zero		1
	.type		_ZN40_INTERNAL_df8c5e11_4_k_cu_a69b80ff_278264cuda3std6ranges3__45__cpo4swapE,@object
	.size		_ZN40_INTERNAL_df8c5e11_4_k_cu_a69b80ff_278264cuda3std6ranges3__45__cpo4swapE,(.L_11 - _ZN40_INTERNAL_df8c5e11_4_k_cu_a69b80ff_278264cuda3std6ranges3__45__cpo4swapE)
_ZN40_INTERNAL_df8c5e11_4_k_cu_a69b80ff_278264cuda3std6ranges3__45__cpo4swapE:
	.zero		1
.L_11:


//--------------------- .nv.constant0._ZN7cutlass13device_kernelINS_4gemm6kernel13GemmUniversalIN4cute5tupleIJiiiiEEENS1_10collective13CollectiveMmaINS1_35MainloopSm100TmaUmmaWarpSpecializedILi20ELi2ELi4ENS5_IJNS4_1CILi1EEESB_SB_EEEEENS5_IJNSA_ILi64EEENSA_ILi256EEENSA_ILi32EEEEEENS_12float_e5m2_tENS5_IJSB_llEEENS_12float_e4m3_tESJ_NS4_8TiledMMAINS4_8MMA_AtomIJNS4_10MMA_TraitsINS4_19SM100_MMA_F8F6F4_SSEJSI_SK_fSE_SF_NS4_17integral_constantINS4_4UMMA5MajorELSR_1EEESS_NSP_INSQ_7ScaleInELST_0EEESU_EEEEEENS4_6LayoutISC_NS5_IJNSA_ILi0EEESY_SY_EEEEENS5_IJNS4_10UnderscoreES11_S11_EEEEENS4_13SM90_TMA_LOADENS4_14ComposedLayoutINS4_7SwizzleILi2ELi4ELi3EEENS4_18smem_ptr_flag_bitsILi8EEENSX_INS5_IJSE_NSA_ILi8EEEEEENS5_IJSB_SE_EEEEEEEvNS4_8identityES14_NS15_INS16_ILi3ELi4ELi3EEES19_NSX_INS5_IJNSA_ILi128EEES1A_EEENS5_IJSB_S1H_EEEEEEEvS1F_EENS_8epilogue10collective18CollectiveEpilogueINS1N_23Sm100TmaWarpSpecializedILi4ELi2ELi32ELb0ELb0EEEJSH_NS5_IJNSX_ISE_SB_EES1S_EEESI_NS5_IJlSB_lEEESI_S1U_NS1N_6fusion15FusionCallbacksIS1R_NS1V_17LinearCombinationISI_fSI_fLNS_15FloatRoundStyleE2EEESH_S1T_JEEENS4_5SM1004TMEM4LOAD26SM100_TMEM_LOAD_16dp32b32xES14_NS15_IS17_S19_NSX_INS5_IJS1A_SE_EEENS5_IJSE_SB_EEEEEEENS4_39AutoVectorizingCopyWithAssumedAlignmentILi128EEENS4_14SM90_TMA_STOREES28_S2A_S2A_EEEvvEEEEvNT_6ParamsE --------------------------
	.section	.nv.constant0._ZN7cutlass13device_kernelINS_4gemm6kernel13GemmUniversalIN4cute5tupleIJiiiiEEENS1_10collective13CollectiveMmaINS1_35MainloopSm100TmaUmmaWarpSpecializedILi20ELi2ELi4ENS5_IJNS4_1CILi1EEESB_SB_EEEEENS5_IJNSA_ILi64EEENSA_ILi256EEENSA_ILi32EEEEEENS_12float_e5m2_tENS5_IJSB_llEEENS_12float_e4m3_tESJ_NS4_8TiledMMAINS4_8MMA_AtomIJNS4_10MMA_TraitsINS4_19SM100_MMA_F8F6F4_SSEJSI_SK_fSE_SF_NS4_17integral_constantINS4_4UMMA5MajorELSR_1EEESS_NSP_INSQ_7ScaleInELST_0EEESU_EEEEEENS4_6LayoutISC_NS5_IJNSA_ILi0EEESY_SY_EEEEENS5_IJNS4_10UnderscoreES11_S11_EEEEENS4_13SM90_TMA_LOADENS4_14ComposedLayoutINS4_7SwizzleILi2ELi4ELi3EEENS4_18smem_ptr_flag_bitsILi8EEENSX_INS5_IJSE_NSA_ILi8EEEEEENS5_IJSB_SE_EEEEEEEvNS4_8identityES14_NS15_INS16_ILi3ELi4ELi3EEES19_NSX_INS5_IJNSA_ILi128EEES1A_EEENS5_IJSB_S1H_EEEEEEEvS1F_EENS_8epilogue10collective18CollectiveEpilogueINS1N_23Sm100TmaWarpSpecializedILi4ELi2ELi32ELb0ELb0EEEJSH_NS5_IJNSX_ISE_SB_EES1S_EEESI_NS5_IJlSB_lEEESI_S1U_NS1N_6fusion15FusionCallbacksIS1R_NS1V_17LinearCombinationISI_fSI_fLNS_15FloatRoundStyleE2EEESH_S1T_JEEENS4_5SM1004TMEM4LOAD26SM100_TMEM_LOAD_16dp32b32xES14_NS15_IS17_S19_NSX_INS5_IJS1A_SE_EEENS5_IJSE_SB_EEEEEEENS4_39AutoVectorizingCopyWithAssumedAlignmentILi128EEENS4_14SM90_TMA_STOREES28_S2A_S2A_EEEvvEEEEvNT_6ParamsE,"a",@progbits
	.sectionflags	@""
	.align	4
.nv.constant0._ZN7cutlass13device_kernelINS_4gemm6kernel13GemmUniversalIN4cute5tupleIJiiiiEEENS1_10collective13CollectiveMmaINS1_35MainloopSm100TmaUmmaWarpSpecializedILi20ELi2ELi4ENS5_IJNS4_1CILi1EEESB_SB_EEEEENS5_IJNSA_ILi64EEENSA_ILi256EEENSA_ILi32EEEEEENS_12float_e5m2_tENS5_IJSB_llEEENS_12float_e4m3_tESJ_NS4_8TiledMMAINS4_8MMA_AtomIJNS4_10MMA_TraitsINS4_19SM100_MMA_F8F6F4_SSEJSI_SK_fSE_SF_NS4_17integral_constantINS4_4UMMA5MajorELSR_1EEESS_NSP_INSQ_7ScaleInELST_0EEESU_EEEEEENS4_6LayoutISC_NS5_IJNSA_ILi0EEESY_SY_EEEEENS5_IJNS4_10UnderscoreES11_S11_EEEEENS4_13SM90_TMA_LOADENS4_14ComposedLayoutINS4_7SwizzleILi2ELi4ELi3EEENS4_18smem_ptr_flag_bitsILi8EEENSX_INS5_IJSE_NSA_ILi8EEEEEENS5_IJSB_SE_EEEEEEEvNS4_8identityES14_NS15_INS16_ILi3ELi4ELi3EEES19_NSX_INS5_IJNSA_ILi128EEES1A_EEENS5_IJSB_S1H_EEEEEEEvS1F_EENS_8epilogue10collective18CollectiveEpilogueINS1N_23Sm100TmaWarpSpecializedILi4ELi2ELi32ELb0ELb0EEEJSH_NS5_IJNSX_ISE_SB_EES1S_EEESI_NS5_IJlSB_lEEESI_S1U_NS1N_6fusion15FusionCallbacksIS1R_NS1V_17LinearCombinationISI_fSI_fLNS_15FloatRoundStyleE2EEESH_S1T_JEEENS4_5SM1004TMEM4LOAD26SM100_TMEM_LOAD_16dp32b32xES14_NS15_IS17_S19_NSX_INS5_IJS1A_SE_EEENS5_IJSE_SB_EEEEEEENS4_39AutoVectorizingCopyWithAssumedAlignmentILi128EEENS4_14SM90_TMA_STOREES28_S2A_S2A_EEEvvEEEEvNT_6ParamsE:
	.zero		2944


//--------------------- SYMBOLS --------------------------

	.type		.nv.reservedSmem.offset0,@object
	.size		.nv.reservedSmem.offset0,0x4
	.type		.nv.reservedSmem.cap,@object
	.size		.nv.reservedSmem.cap,0x4
	.type		__assertfail,@function
